//
// Generated by NVIDIA NVVM Compiler
//
// Compiler Build ID: CL-36424714
// Cuda compilation tools, release 13.0, V13.0.88
// Based on NVVM 20.0.0
//

.version 9.0
.target sm_100
.address_size 64

.extern .shared .align 16 .b8 _ZN43_GLOBAL__N__70729941_4_k_cu_09e21c5b_2527784smemE[];

.entry _ZN43_GLOBAL__N__70729941_4_k_cu_09e21c5b_25277810gemm_tcoreILj128ELj256ELj32ELj0EEEvP6__halfS2_jjjS2_(
	.param .u64 .ptr .align 1 _ZN43_GLOBAL__N__70729941_4_k_cu_09e21c5b_25277810gemm_tcoreILj128ELj256ELj32ELj0EEEvP6__halfS2_jjjS2__param_0,
	.param .u64 .ptr .align 1 _ZN43_GLOBAL__N__70729941_4_k_cu_09e21c5b_25277810gemm_tcoreILj128ELj256ELj32ELj0EEEvP6__halfS2_jjjS2__param_1,
	.param .u32 _ZN43_GLOBAL__N__70729941_4_k_cu_09e21c5b_25277810gemm_tcoreILj128ELj256ELj32ELj0EEEvP6__halfS2_jjjS2__param_2,
	.param .u32 _ZN43_GLOBAL__N__70729941_4_k_cu_09e21c5b_25277810gemm_tcoreILj128ELj256ELj32ELj0EEEvP6__halfS2_jjjS2__param_3,
	.param .u32 _ZN43_GLOBAL__N__70729941_4_k_cu_09e21c5b_25277810gemm_tcoreILj128ELj256ELj32ELj0EEEvP6__halfS2_jjjS2__param_4,
	.param .u64 .ptr .align 1 _ZN43_GLOBAL__N__70729941_4_k_cu_09e21c5b_25277810gemm_tcoreILj128ELj256ELj32ELj0EEEvP6__halfS2_jjjS2__param_5
)
{
	.reg .pred 	%p<3>;
	.reg .b16 	%rs<2>;
	.reg .b32 	%r<953>;
	.reg .b32 	%f<2>;
	.reg .b64 	%rd<61>;

	ld.param.u64 	%rd1, [_ZN43_GLOBAL__N__70729941_4_k_cu_09e21c5b_25277810gemm_tcoreILj128ELj256ELj32ELj0EEEvP6__halfS2_jjjS2__param_0];
	ld.param.u64 	%rd2, [_ZN43_GLOBAL__N__70729941_4_k_cu_09e21c5b_25277810gemm_tcoreILj128ELj256ELj32ELj0EEEvP6__halfS2_jjjS2__param_1];
	ld.param.u32 	%r223, [_ZN43_GLOBAL__N__70729941_4_k_cu_09e21c5b_25277810gemm_tcoreILj128ELj256ELj32ELj0EEEvP6__halfS2_jjjS2__param_3];
	ld.param.u32 	%r224, [_ZN43_GLOBAL__N__70729941_4_k_cu_09e21c5b_25277810gemm_tcoreILj128ELj256ELj32ELj0EEEvP6__halfS2_jjjS2__param_4];
	mov.u32 	%r231, %ctaid.x;
	mov.u32 	%r232, %ctaid.y;
	mov.u32 	%r233, %tid.x;
	shl.b32 	%r234, %r232, 7;
	shr.u32 	%r235, %r233, 1;
	and.b32  	%r236, %r235, 510;
	shl.b32 	%r237, %r233, 3;
	and.b32  	%r1, %r237, 24;
	add.s32 	%r2, %r234, %r236;
	shl.b32 	%r3, %r231, 8;
	shr.u32 	%r238, %r233, 3;
	and.b32  	%r4, %r238, 124;
	and.b32  	%r5, %r237, 248;
	or.b32  	%r239, %r5, %r3;
	mov.f32 	%f1, 0f00000000;
	// begin inline asm
	{  cvt.rn.f16.f32 %rs1, %f1;}

	// end inline asm
	mov.b32 	%r889, {%rs1, %rs1};
	shr.u32 	%r7, %r224, 5;
	mad.lo.s32 	%r822, %r224, %r2, %r1;
	shl.b32 	%r240, %r233, 5;
	and.b32  	%r241, %r240, 32640;
	shl.b32 	%r242, %r233, 4;
	and.b32  	%r243, %r242, 48;
	or.b32  	%r244, %r241, %r243;
	mov.u32 	%r245, _ZN43_GLOBAL__N__70729941_4_k_cu_09e21c5b_2527784smemE;
	add.s32 	%r225, %r244, %r245;
	add.s32 	%r226, %r225, 64;
	shl.b32 	%r246, %r233, 6;
	and.b32  	%r247, %r246, 63488;
	and.b32  	%r248, %r242, 496;
	or.b32  	%r249, %r247, %r248;
	add.s32 	%r250, %r245, %r249;
	add.s32 	%r227, %r250, 16384;
	add.s32 	%r228, %r250, 16896;
	add.s32 	%r229, %r250, 17408;
	add.s32 	%r230, %r250, 17920;
	mul.wide.u32 	%rd10, %r822, 2;
	add.s64 	%rd4, %rd1, %rd10;
	add.s32 	%r251, %r822, %r224;
	mul.wide.u32 	%rd11, %r251, 2;
	add.s64 	%rd5, %rd1, %rd11;
	mad.lo.s32 	%r252, %r223, %r4, %r239;
	mul.wide.u32 	%rd12, %r252, 2;
	add.s64 	%rd6, %rd2, %rd12;
	add.s32 	%r253, %r252, %r223;
	mul.wide.u32 	%rd13, %r253, 2;
	add.s64 	%rd7, %rd2, %rd13;
	add.s32 	%r254, %r253, %r223;
	mul.wide.u32 	%rd14, %r254, 2;
	add.s64 	%rd8, %rd2, %rd14;
	add.s32 	%r255, %r254, %r223;
	mul.wide.u32 	%rd15, %r255, 2;
	add.s64 	%rd9, %rd2, %rd15;
	// begin inline asm
	cp.async.ca.shared.global [%r225], [%rd4], 16;

	// end inline asm
	// begin inline asm
	cp.async.ca.shared.global [%r226], [%rd5], 16;

	// end inline asm
	// begin inline asm
	cp.async.ca.shared.global [%r227], [%rd6], 16;

	// end inline asm
	// begin inline asm
	cp.async.ca.shared.global [%r228], [%rd7], 16;

	// end inline asm
	// begin inline asm
	cp.async.ca.shared.global [%r229], [%rd8], 16;

	// end inline asm
	// begin inline asm
	cp.async.ca.shared.global [%r230], [%rd9], 16;

	// end inline asm
	// begin inline asm
	cp.async.commit_group;

	// end inline asm
	// begin inline asm
	cp.async.wait_group 0;

	// end inline asm
	bar.sync 	0;
	setp.lt.u32 	%p1, %r224, 64;
	mov.u32 	%r890, %r889;
	mov.u32 	%r891, %r889;
	mov.u32 	%r892, %r889;
	mov.u32 	%r893, %r889;
	mov.u32 	%r894, %r889;
	mov.u32 	%r895, %r889;
	mov.u32 	%r896, %r889;
	mov.u32 	%r897, %r889;
	mov.u32 	%r898, %r889;
	mov.u32 	%r899, %r889;
	mov.u32 	%r900, %r889;
	mov.u32 	%r901, %r889;
	mov.u32 	%r902, %r889;
	mov.u32 	%r903, %r889;
	mov.u32 	%r904, %r889;
	mov.u32 	%r905, %r889;
	mov.u32 	%r906, %r889;
	mov.u32 	%r907, %r889;
	mov.u32 	%r908, %r889;
	mov.u32 	%r909, %r889;
	mov.u32 	%r910, %r889;
	mov.u32 	%r911, %r889;
	mov.u32 	%r912, %r889;
	mov.u32 	%r913, %r889;
	mov.u32 	%r914, %r889;
	mov.u32 	%r915, %r889;
	mov.u32 	%r916, %r889;
	mov.u32 	%r917, %r889;
	mov.u32 	%r918, %r889;
	mov.u32 	%r919, %r889;
	mov.u32 	%r920, %r889;
	mov.u32 	%r921, %r889;
	mov.u32 	%r922, %r889;
	mov.u32 	%r923, %r889;
	mov.u32 	%r924, %r889;
	mov.u32 	%r925, %r889;
	mov.u32 	%r926, %r889;
	mov.u32 	%r927, %r889;
	mov.u32 	%r928, %r889;
	mov.u32 	%r929, %r889;
	mov.u32 	%r930, %r889;
	mov.u32 	%r931, %r889;
	mov.u32 	%r932, %r889;
	mov.u32 	%r933, %r889;
	mov.u32 	%r934, %r889;
	mov.u32 	%r935, %r889;
	mov.u32 	%r936, %r889;
	mov.u32 	%r937, %r889;
	mov.u32 	%r938, %r889;
	mov.u32 	%r939, %r889;
	mov.u32 	%r940, %r889;
	mov.u32 	%r941, %r889;
	mov.u32 	%r942, %r889;
	mov.u32 	%r943, %r889;
	mov.u32 	%r944, %r889;
	mov.u32 	%r945, %r889;
	mov.u32 	%r946, %r889;
	mov.u32 	%r947, %r889;
	mov.u32 	%r948, %r889;
	mov.u32 	%r949, %r889;
	mov.u32 	%r950, %r889;
	mov.u32 	%r951, %r889;
	mov.u32 	%r952, %r889;
	@%p1 bra 	$L__BB0_3;
	ld.param.u32 	%r815, [_ZN43_GLOBAL__N__70729941_4_k_cu_09e21c5b_25277810gemm_tcoreILj128ELj256ELj32ELj0EEEvP6__halfS2_jjjS2__param_4];
	ld.param.u32 	%r812, [_ZN43_GLOBAL__N__70729941_4_k_cu_09e21c5b_25277810gemm_tcoreILj128ELj256ELj32ELj0EEEvP6__halfS2_jjjS2__param_3];
	neg.s32 	%r824, %r7;
	mad.lo.s32 	%r257, %r815, %r2, %r815;
	add.s32 	%r821, %r257, %r1;
	add.s32 	%r258, %r4, 33;
	mad.lo.s32 	%r259, %r812, %r258, %r3;
	add.s32 	%r820, %r259, %r5;
	add.s32 	%r260, %r4, 34;
	mad.lo.s32 	%r261, %r812, %r260, %r3;
	add.s32 	%r819, %r261, %r5;
	add.s32 	%r262, %r4, 35;
	mad.lo.s32 	%r263, %r812, %r262, %r3;
	add.s32 	%r818, %r263, %r5;
	add.s32 	%r264, %r4, 32;
	mad.lo.s32 	%r265, %r812, %r264, %r3;
	add.s32 	%r817, %r265, %r5;
	mov.b32 	%r823, 0;
	mov.u32 	%r890, %r889;
	mov.u32 	%r891, %r889;
	mov.u32 	%r892, %r889;
	mov.u32 	%r893, %r889;
	mov.u32 	%r894, %r889;
	mov.u32 	%r895, %r889;
	mov.u32 	%r896, %r889;
	mov.u32 	%r897, %r889;
	mov.u32 	%r898, %r889;
	mov.u32 	%r899, %r889;
	mov.u32 	%r900, %r889;
	mov.u32 	%r901, %r889;
	mov.u32 	%r902, %r889;
	mov.u32 	%r903, %r889;
	mov.u32 	%r904, %r889;
	mov.u32 	%r905, %r889;
	mov.u32 	%r906, %r889;
	mov.u32 	%r907, %r889;
	mov.u32 	%r908, %r889;
	mov.u32 	%r909, %r889;
	mov.u32 	%r910, %r889;
	mov.u32 	%r911, %r889;
	mov.u32 	%r912, %r889;
	mov.u32 	%r913, %r889;
	mov.u32 	%r914, %r889;
	mov.u32 	%r915, %r889;
	mov.u32 	%r916, %r889;
	mov.u32 	%r917, %r889;
	mov.u32 	%r918, %r889;
	mov.u32 	%r919, %r889;
	mov.u32 	%r920, %r889;
	mov.u32 	%r921, %r889;
	mov.u32 	%r922, %r889;
	mov.u32 	%r923, %r889;
	mov.u32 	%r924, %r889;
	mov.u32 	%r925, %r889;
	mov.u32 	%r926, %r889;
	mov.u32 	%r927, %r889;
	mov.u32 	%r928, %r889;
	mov.u32 	%r929, %r889;
	mov.u32 	%r930, %r889;
	mov.u32 	%r931, %r889;
	mov.u32 	%r932, %r889;
	mov.u32 	%r933, %r889;
	mov.u32 	%r934, %r889;
	mov.u32 	%r935, %r889;
	mov.u32 	%r936, %r889;
	mov.u32 	%r937, %r889;
	mov.u32 	%r938, %r889;
	mov.u32 	%r939, %r889;
	mov.u32 	%r940, %r889;
	mov.u32 	%r941, %r889;
	mov.u32 	%r942, %r889;
	mov.u32 	%r943, %r889;
	mov.u32 	%r944, %r889;
	mov.u32 	%r945, %r889;
	mov.u32 	%r946, %r889;
	mov.u32 	%r947, %r889;
	mov.u32 	%r948, %r889;
	mov.u32 	%r949, %r889;
	mov.u32 	%r950, %r889;
	mov.u32 	%r951, %r889;
	mov.u32 	%r952, %r889;
$L__BB0_2:
	ld.param.u32 	%r813, [_ZN43_GLOBAL__N__70729941_4_k_cu_09e21c5b_25277810gemm_tcoreILj128ELj256ELj32ELj0EEEvP6__halfS2_jjjS2__param_3];
	ld.param.u64 	%rd59, [_ZN43_GLOBAL__N__70729941_4_k_cu_09e21c5b_25277810gemm_tcoreILj128ELj256ELj32ELj0EEEvP6__halfS2_jjjS2__param_1];
	ld.param.u64 	%rd58, [_ZN43_GLOBAL__N__70729941_4_k_cu_09e21c5b_25277810gemm_tcoreILj128ELj256ELj32ELj0EEEvP6__halfS2_jjjS2__param_0];
	add.s32 	%r823, %r823, 1;
	add.s32 	%r822, %r822, 32;
	shl.b32 	%r272, %r823, 13;
	and.b32  	%r273, %r272, 8192;
	shl.b32 	%r274, %r823, 14;
	and.b32  	%r275, %r274, 16384;
	mov.u32 	%r276, _ZN43_GLOBAL__N__70729941_4_k_cu_09e21c5b_2527784smemE;
	add.s32 	%r277, %r276, 16384;
	add.s32 	%r278, %r275, %r277;
	mov.u32 	%r279, %tid.x;
	shl.b32 	%r280, %r279, 5;
	and.b32  	%r281, %r280, 32640;
	shl.b32 	%r282, %r279, 4;
	and.b32  	%r283, %r282, 48;
	or.b32  	%r284, %r281, %r283;
	add.s32 	%r285, %r284, %r276;
	add.s32 	%r266, %r285, %r273;
	add.s32 	%r267, %r266, 64;
	shl.b32 	%r286, %r279, 6;
	and.b32  	%r287, %r286, 63488;
	and.b32  	%r288, %r282, 496;
	or.b32  	%r289, %r287, %r288;
	add.s32 	%r268, %r278, %r289;
	add.s32 	%r269, %r268, 512;
	add.s32 	%r270, %r268, 1024;
	add.s32 	%r271, %r268, 1536;
	mul.wide.u32 	%rd22, %r822, 2;
	add.s64 	%rd16, %rd58, %rd22;
	add.s32 	%r821, %r821, 32;
	mul.wide.u32 	%rd23, %r821, 2;
	add.s64 	%rd17, %rd58, %rd23;
	mul.wide.u32 	%rd24, %r817, 2;
	add.s64 	%rd18, %rd59, %rd24;
	mul.wide.u32 	%rd25, %r820, 2;
	add.s64 	%rd19, %rd59, %rd25;
	mul.wide.u32 	%rd26, %r819, 2;
	add.s64 	%rd20, %rd59, %rd26;
	mul.wide.u32 	%rd27, %r818, 2;
	add.s64 	%rd21, %rd59, %rd27;
	// begin inline asm
	cp.async.ca.shared.global [%r266], [%rd16], 16;

	// end inline asm
	// begin inline asm
	cp.async.ca.shared.global [%r267], [%rd17], 16;

	// end inline asm
	// begin inline asm
	cp.async.ca.shared.global [%r268], [%rd18], 16;

	// end inline asm
	// begin inline asm
	cp.async.ca.shared.global [%r269], [%rd19], 16;

	// end inline asm
	// begin inline asm
	cp.async.ca.shared.global [%r270], [%rd20], 16;

	// end inline asm
	// begin inline asm
	cp.async.ca.shared.global [%r271], [%rd21], 16;

	// end inline asm
	shl.b32 	%r290, %r279, 7;
	and.b32  	%r291, %r290, 4096;
	xor.b32  	%r292, %r273, 8192;
	or.b32  	%r293, %r292, %r291;
	add.s32 	%r294, %r276, %r293;
	mov.b32 	%r295, 32;
	wmma.load.a.sync.aligned.row.m16n16k16.shared.f16 	{%r296, %r297, %r298, %r299, %r300, %r301, %r302, %r303}, [%r294], %r295;
	add.s32 	%r304, %r294, 1024;
	wmma.load.a.sync.aligned.row.m16n16k16.shared.f16 	{%r305, %r306, %r307, %r308, %r309, %r310, %r311, %r312}, [%r304], %r295;
	add.s32 	%r313, %r294, 2048;
	wmma.load.a.sync.aligned.row.m16n16k16.shared.f16 	{%r314, %r315, %r316, %r317, %r318, %r319, %r320, %r321}, [%r313], %r295;
	add.s32 	%r322, %r294, 3072;
	wmma.load.a.sync.aligned.row.m16n16k16.shared.f16 	{%r323, %r324, %r325, %r326, %r327, %r328, %r329, %r330}, [%r322], %r295;
	add.s32 	%r331, %r294, 32;
	wmma.load.a.sync.aligned.row.m16n16k16.shared.f16 	{%r332, %r333, %r334, %r335, %r336, %r337, %r338, %r339}, [%r331], %r295;
	add.s32 	%r340, %r294, 1056;
	wmma.load.a.sync.aligned.row.m16n16k16.shared.f16 	{%r341, %r342, %r343, %r344, %r345, %r346, %r347, %r348}, [%r340], %r295;
	add.s32 	%r349, %r294, 2080;
	wmma.load.a.sync.aligned.row.m16n16k16.shared.f16 	{%r350, %r351, %r352, %r353, %r354, %r355, %r356, %r357}, [%r349], %r295;
	add.s32 	%r358, %r294, 3104;
	wmma.load.a.sync.aligned.row.m16n16k16.shared.f16 	{%r359, %r360, %r361, %r362, %r363, %r364, %r365, %r366}, [%r358], %r295;
	shl.b32 	%r367, %r279, 1;
	and.b32  	%r368, %r367, 1920;
	xor.b32  	%r369, %r275, 16384;
	or.b32  	%r370, %r369, %r368;
	add.s32 	%r371, %r277, %r370;
	mov.b32 	%r372, 256;
	wmma.load.b.sync.aligned.row.m16n16k16.shared.f16 	{%r373, %r374, %r375, %r376, %r377, %r378, %r379, %r380}, [%r371], %r372;
	add.s32 	%r381, %r371, 32;
	wmma.load.b.sync.aligned.row.m16n16k16.shared.f16 	{%r382, %r383, %r384, %r385, %r386, %r387, %r388, %r389}, [%r381], %r372;
	add.s32 	%r390, %r371, 64;
	wmma.load.b.sync.aligned.row.m16n16k16.shared.f16 	{%r391, %r392, %r393, %r394, %r395, %r396, %r397, %r398}, [%r390], %r372;
	add.s32 	%r399, %r371, 96;
	wmma.load.b.sync.aligned.row.m16n16k16.shared.f16 	{%r400, %r401, %r402, %r403, %r404, %r405, %r406, %r407}, [%r399], %r372;
	add.s32 	%r408, %r371, 8192;
	wmma.load.b.sync.aligned.row.m16n16k16.shared.f16 	{%r409, %r410, %r411, %r412, %r413, %r414, %r415, %r416}, [%r408], %r372;
	add.s32 	%r417, %r371, 8224;
	wmma.load.b.sync.aligned.row.m16n16k16.shared.f16 	{%r418, %r419, %r420, %r421, %r422, %r423, %r424, %r425}, [%r417], %r372;
	add.s32 	%r426, %r371, 8256;
	wmma.load.b.sync.aligned.row.m16n16k16.shared.f16 	{%r427, %r428, %r429, %r430, %r431, %r432, %r433, %r434}, [%r426], %r372;
	add.s32 	%r435, %r371, 8288;
	wmma.load.b.sync.aligned.row.m16n16k16.shared.f16 	{%r436, %r437, %r438, %r439, %r440, %r441, %r442, %r443}, [%r435], %r372;
	wmma.mma.sync.aligned.row.row.m16n16k16.f16.f16 {%r444, %r445, %r446, %r447}, {%r296, %r297, %r298, %r299, %r300, %r301, %r302, %r303}, {%r373, %r374, %r375, %r376, %r377, %r378, %r379, %r380}, {%r952, %r951, %r950, %r949};
	wmma.mma.sync.aligned.row.row.m16n16k16.f16.f16 {%r952, %r951, %r950, %r949}, {%r332, %r333, %r334, %r335, %r336, %r337, %r338, %r339}, {%r409, %r410, %r411, %r412, %r413, %r414, %r415, %r416}, {%r444, %r445, %r446, %r447};
	wmma.mma.sync.aligned.row.row.m16n16k16.f16.f16 {%r448, %r449, %r450, %r451}, {%r296, %r297, %r298, %r299, %r300, %r301, %r302, %r303}, {%r382, %r383, %r384, %r385, %r386, %r387, %r388, %r389}, {%r948, %r947, %r946, %r945};
	wmma.mma.sync.aligned.row.row.m16n16k16.f16.f16 {%r948, %r947, %r946, %r945}, {%r332, %r333, %r334, %r335, %r336, %r337, %r338, %r339}, {%r418, %r419, %r420, %r421, %r422, %r423, %r424, %r425}, {%r448, %r449, %r450, %r451};
	wmma.mma.sync.aligned.row.row.m16n16k16.f16.f16 {%r452, %r453, %r454, %r455}, {%r296, %r297, %r298, %r299, %r300, %r301, %r302, %r303}, {%r391, %r392, %r393, %r394, %r395, %r396, %r397, %r398}, {%r944, %r943, %r942, %r941};
	wmma.mma.sync.aligned.row.row.m16n16k16.f16.f16 {%r944, %r943, %r942, %r941}, {%r332, %r333, %r334, %r335, %r336, %r337, %r338, %r339}, {%r427, %r428, %r429, %r430, %r431, %r432, %r433, %r434}, {%r452, %r453, %r454, %r455};
	wmma.mma.sync.aligned.row.row.m16n16k16.f16.f16 {%r456, %r457, %r458, %r459}, {%r296, %r297, %r298, %r299, %r300, %r301, %r302, %r303}, {%r400, %r401, %r402, %r403, %r404, %r405, %r406, %r407}, {%r940, %r939, %r938, %r937};
	wmma.mma.sync.aligned.row.row.m16n16k16.f16.f16 {%r940, %r939, %r938, %r937}, {%r332, %r333, %r334, %r335, %r336, %r337, %r338, %r339}, {%r436, %r437, %r438, %r439, %r440, %r441, %r442, %r443}, {%r456, %r457, %r458, %r459};
	wmma.mma.sync.aligned.row.row.m16n16k16.f16.f16 {%r460, %r461, %r462, %r463}, {%r305, %r306, %r307, %r308, %r309, %r310, %r311, %r312}, {%r373, %r374, %r375, %r376, %r377, %r378, %r379, %r380}, {%r936, %r935, %r934, %r933};
	wmma.mma.sync.aligned.row.row.m16n16k16.f16.f16 {%r936, %r935, %r934, %r933}, {%r341, %r342, %r343, %r344, %r345, %r346, %r347, %r348}, {%r409, %r410, %r411, %r412, %r413, %r414, %r415, %r416}, {%r460, %r461, %r462, %r463};
	wmma.mma.sync.aligned.row.row.m16n16k16.f16.f16 {%r464, %r465, %r466, %r467}, {%r305, %r306, %r307, %r308, %r309, %r310, %r311, %r312}, {%r382, %r383, %r384, %r385, %r386, %r387, %r388, %r389}, {%r932, %r931, %r930, %r929};
	wmma.mma.sync.aligned.row.row.m16n16k16.f16.f16 {%r932, %r931, %r930, %r929}, {%r341, %r342, %r343, %r344, %r345, %r346, %r347, %r348}, {%r418, %r419, %r420, %r421, %r422, %r423, %r424, %r425}, {%r464, %r465, %r466, %r467};
	wmma.mma.sync.aligned.row.row.m16n16k16.f16.f16 {%r468, %r469, %r470, %r471}, {%r305, %r306, %r307, %r308, %r309, %r310, %r311, %r312}, {%r391, %r392, %r393, %r394, %r395, %r396, %r397, %r398}, {%r928, %r927, %r926, %r925};
	wmma.mma.sync.aligned.row.row.m16n16k16.f16.f16 {%r928, %r927, %r926, %r925}, {%r341, %r342, %r343, %r344, %r345, %r346, %r347, %r348}, {%r427, %r428, %r429, %r430, %r431, %r432, %r433, %r434}, {%r468, %r469, %r470, %r471};
	wmma.mma.sync.aligned.row.row.m16n16k16.f16.f16 {%r472, %r473, %r474, %r475}, {%r305, %r306, %r307, %r308, %r309, %r310, %r311, %r312}, {%r400, %r401, %r402, %r403, %r404, %r405, %r406, %r407}, {%r924, %r923, %r922, %r921};
	wmma.mma.sync.aligned.row.row.m16n16k16.f16.f16 {%r924, %r923, %r922, %r921}, {%r341, %r342, %r343, %r344, %r345, %r346, %r347, %r348}, {%r436, %r437, %r438, %r439, %r440, %r441, %r442, %r443}, {%r472, %r473, %r474, %r475};
	wmma.mma.sync.aligned.row.row.m16n16k16.f16.f16 {%r476, %r477, %r478, %r479}, {%r314, %r315, %r316, %r317, %r318, %r319, %r320, %r321}, {%r373, %r374, %r375, %r376, %r377, %r378, %r379, %r380}, {%r920, %r919, %r918, %r917};
	wmma.mma.sync.aligned.row.row.m16n16k16.f16.f16 {%r920, %r919, %r918, %r917}, {%r350, %r351, %r352, %r353, %r354, %r355, %r356, %r357}, {%r409, %r410, %r411, %r412, %r413, %r414, %r415, %r416}, {%r476, %r477, %r478, %r479};
	wmma.mma.sync.aligned.row.row.m16n16k16.f16.f16 {%r480, %r481, %r482, %r483}, {%r314, %r315, %r316, %r317, %r318, %r319, %r320, %r321}, {%r382, %r383, %r384, %r385, %r386, %r387, %r388, %r389}, {%r916, %r915, %r914, %r913};
	wmma.mma.sync.aligned.row.row.m16n16k16.f16.f16 {%r916, %r915, %r914, %r913}, {%r350, %r351, %r352, %r353, %r354, %r355, %r356, %r357}, {%r418, %r419, %r420, %r421, %r422, %r423, %r424, %r425}, {%r480, %r481, %r482, %r483};
	wmma.mma.sync.aligned.row.row.m16n16k16.f16.f16 {%r484, %r485, %r486, %r487}, {%r314, %r315, %r316, %r317, %r318, %r319, %r320, %r321}, {%r391, %r392, %r393, %r394, %r395, %r396, %r397, %r398}, {%r912, %r911, %r910, %r909};
	wmma.mma.sync.aligned.row.row.m16n16k16.f16.f16 {%r912, %r911, %r910, %r909}, {%r350, %r351, %r352, %r353, %r354, %r355, %r356, %r357}, {%r427, %r428, %r429, %r430, %r431, %r432, %r433, %r434}, {%r484, %r485, %r486, %r487};
	wmma.mma.sync.aligned.row.row.m16n16k16.f16.f16 {%r488, %r489, %r490, %r491}, {%r314, %r315, %r316, %r317, %r318, %r319, %r320, %r321}, {%r400, %r401, %r402, %r403, %r404, %r405, %r406, %r407}, {%r908, %r907, %r906, %r905};
	wmma.mma.sync.aligned.row.row.m16n16k16.f16.f16 {%r908, %r907, %r906, %r905}, {%r350, %r351, %r352, %r353, %r354, %r355, %r356, %r357}, {%r436, %r437, %r438, %r439, %r440, %r441, %r442, %r443}, {%r488, %r489, %r490, %r491};
	wmma.mma.sync.aligned.row.row.m16n16k16.f16.f16 {%r492, %r493, %r494, %r495}, {%r323, %r324, %r325, %r326, %r327, %r328, %r329, %r330}, {%r373, %r374, %r375, %r376, %r377, %r378, %r379, %r380}, {%r904, %r903, %r902, %r901};
	wmma.mma.sync.aligned.row.row.m16n16k16.f16.f16 {%r904, %r903, %r902, %r901}, {%r359, %r360, %r361, %r362, %r363, %r364, %r365, %r366}, {%r409, %r410, %r411, %r412, %r413, %r414, %r415, %r416}, {%r492, %r493, %r494, %r495};
	wmma.mma.sync.aligned.row.row.m16n16k16.f16.f16 {%r496, %r497, %r498, %r499}, {%r323, %r324, %r325, %r326, %r327, %r328, %r329, %r330}, {%r382, %r383, %r384, %r385, %r386, %r387, %r388, %r389}, {%r900, %r899, %r898, %r897};
	wmma.mma.sync.aligned.row.row.m16n16k16.f16.f16 {%r900, %r899, %r898, %r897}, {%r359, %r360, %r361, %r362, %r363, %r364, %r365, %r366}, {%r418, %r419, %r420, %r421, %r422, %r423, %r424, %r425}, {%r496, %r497, %r498, %r499};
	wmma.mma.sync.aligned.row.row.m16n16k16.f16.f16 {%r500, %r501, %r502, %r503}, {%r323, %r324, %r325, %r326, %r327, %r328, %r329, %r330}, {%r391, %r392, %r393, %r394, %r395, %r396, %r397, %r398}, {%r896, %r895, %r894, %r893};
	wmma.mma.sync.aligned.row.row.m16n16k16.f16.f16 {%r896, %r895, %r894, %r893}, {%r359, %r360, %r361, %r362, %r363, %r364, %r365, %r366}, {%r427, %r428, %r429, %r430, %r431, %r432, %r433, %r434}, {%r500, %r501, %r502, %r503};
	wmma.mma.sync.aligned.row.row.m16n16k16.f16.f16 {%r504, %r505, %r506, %r507}, {%r323, %r324, %r325, %r326, %r327, %r328, %r329, %r330}, {%r400, %r401, %r402, %r403, %r404, %r405, %r406, %r407}, {%r892, %r891, %r890, %r889};
	wmma.mma.sync.aligned.row.row.m16n16k16.f16.f16 {%r892, %r891, %r890, %r889}, {%r359, %r360, %r361, %r362, %r363, %r364, %r365, %r366}, {%r436, %r437, %r438, %r439, %r440, %r441, %r442, %r443}, {%r504, %r505, %r506, %r507};
	// begin inline asm
	cp.async.commit_group;

	// end inline asm
	// begin inline asm
	cp.async.wait_group 0;

	// end inline asm
	bar.sync 	0;
	add.s32 	%r824, %r824, 1;
	shl.b32 	%r508, %r813, 5;
	add.s32 	%r820, %r820, %r508;
	add.s32 	%r819, %r819, %r508;
	add.s32 	%r818, %r818, %r508;
	add.s32 	%r817, %r817, %r508;
	setp.ne.s32 	%p2, %r824, -1;
	@%p2 bra 	$L__BB0_2;
$L__BB0_3:
	ld.param.u64 	%rd60, [_ZN43_GLOBAL__N__70729941_4_k_cu_09e21c5b_25277810gemm_tcoreILj128ELj256ELj32ELj0EEEvP6__halfS2_jjjS2__param_5];
	ld.param.u32 	%r816, [_ZN43_GLOBAL__N__70729941_4_k_cu_09e21c5b_25277810gemm_tcoreILj128ELj256ELj32ELj0EEEvP6__halfS2_jjjS2__param_4];
	ld.param.u32 	%r814, [_ZN43_GLOBAL__N__70729941_4_k_cu_09e21c5b_25277810gemm_tcoreILj128ELj256ELj32ELj0EEEvP6__halfS2_jjjS2__param_3];
	cvta.to.global.u64 	%rd28, %rd60;
	mov.u32 	%r509, %tid.x;
	shl.b32 	%r510, %r509, 7;
	and.b32  	%r511, %r510, 4096;
	shl.b32 	%r512, %r816, 8;
	not.b32 	%r513, %r512;
	and.b32  	%r514, %r513, 8192;
	or.b32  	%r515, %r514, %r511;
	mov.u32 	%r516, _ZN43_GLOBAL__N__70729941_4_k_cu_09e21c5b_2527784smemE;
	add.s32 	%r517, %r516, %r515;
	mov.b32 	%r518, 32;
	wmma.load.a.sync.aligned.row.m16n16k16.shared.f16 	{%r519, %r520, %r521, %r522, %r523, %r524, %r525, %r526}, [%r517], %r518;
	add.s32 	%r527, %r517, 1024;
	wmma.load.a.sync.aligned.row.m16n16k16.shared.f16 	{%r528, %r529, %r530, %r531, %r532, %r533, %r534, %r535}, [%r527], %r518;
	add.s32 	%r536, %r517, 2048;
	wmma.load.a.sync.aligned.row.m16n16k16.shared.f16 	{%r537, %r538, %r539, %r540, %r541, %r542, %r543, %r544}, [%r536], %r518;
	add.s32 	%r545, %r517, 3072;
	wmma.load.a.sync.aligned.row.m16n16k16.shared.f16 	{%r546, %r547, %r548, %r549, %r550, %r551, %r552, %r553}, [%r545], %r518;
	add.s32 	%r554, %r517, 32;
	wmma.load.a.sync.aligned.row.m16n16k16.shared.f16 	{%r555, %r556, %r557, %r558, %r559, %r560, %r561, %r562}, [%r554], %r518;
	add.s32 	%r563, %r517, 1056;
	wmma.load.a.sync.aligned.row.m16n16k16.shared.f16 	{%r564, %r565, %r566, %r567, %r568, %r569, %r570, %r571}, [%r563], %r518;
	add.s32 	%r572, %r517, 2080;
	wmma.load.a.sync.aligned.row.m16n16k16.shared.f16 	{%r573, %r574, %r575, %r576, %r577, %r578, %r579, %r580}, [%r572], %r518;
	add.s32 	%r581, %r517, 3104;
	wmma.load.a.sync.aligned.row.m16n16k16.shared.f16 	{%r582, %r583, %r584, %r585, %r586, %r587, %r588, %r589}, [%r581], %r518;
	and.b32  	%r590, %r509, 960;
	shl.b32 	%r591, %r509, 1;
	and.b32  	%r592, %r591, 1920;
	shl.b32 	%r593, %r816, 9;
	not.b32 	%r594, %r593;
	and.b32  	%r595, %r594, 16384;
	or.b32  	%r596, %r595, %r592;
	add.s32 	%r597, %r516, %r596;
	add.s32 	%r598, %r597, 16384;
	mov.b32 	%r599, 256;
	wmma.load.b.sync.aligned.row.m16n16k16.shared.f16 	{%r600, %r601, %r602, %r603, %r604, %r605, %r606, %r607}, [%r598], %r599;
	add.s32 	%r608, %r597, 16416;
	wmma.load.b.sync.aligned.row.m16n16k16.shared.f16 	{%r609, %r610, %r611, %r612, %r613, %r614, %r615, %r616}, [%r608], %r599;
	add.s32 	%r617, %r597, 16448;
	wmma.load.b.sync.aligned.row.m16n16k16.shared.f16 	{%r618, %r619, %r620, %r621, %r622, %r623, %r624, %r625}, [%r617], %r599;
	add.s32 	%r626, %r597, 16480;
	wmma.load.b.sync.aligned.row.m16n16k16.shared.f16 	{%r627, %r628, %r629, %r630, %r631, %r632, %r633, %r634}, [%r626], %r599;
	add.s32 	%r635, %r597, 24576;
	wmma.load.b.sync.aligned.row.m16n16k16.shared.f16 	{%r636, %r637, %r638, %r639, %r640, %r641, %r642, %r643}, [%r635], %r599;
	add.s32 	%r644, %r597, 24608;
	wmma.load.b.sync.aligned.row.m16n16k16.shared.f16 	{%r645, %r646, %r647, %r648, %r649, %r650, %r651, %r652}, [%r644], %r599;
	add.s32 	%r653, %r597, 24640;
	wmma.load.b.sync.aligned.row.m16n16k16.shared.f16 	{%r654, %r655, %r656, %r657, %r658, %r659, %r660, %r661}, [%r653], %r599;
	add.s32 	%r662, %r597, 24672;
	wmma.load.b.sync.aligned.row.m16n16k16.shared.f16 	{%r663, %r664, %r665, %r666, %r667, %r668, %r669, %r670}, [%r662], %r599;
	wmma.mma.sync.aligned.row.row.m16n16k16.f16.f16 {%r671, %r672, %r673, %r674}, {%r519, %r520, %r521, %r522, %r523, %r524, %r525, %r526}, {%r600, %r601, %r602, %r603, %r604, %r605, %r606, %r607}, {%r952, %r951, %r950, %r949};
	wmma.mma.sync.aligned.row.row.m16n16k16.f16.f16 {%r675, %r676, %r677, %r678}, {%r555, %r556, %r557, %r558, %r559, %r560, %r561, %r562}, {%r636, %r637, %r638, %r639, %r640, %r641, %r642, %r643}, {%r671, %r672, %r673, %r674};
	wmma.mma.sync.aligned.row.row.m16n16k16.f16.f16 {%r679, %r680, %r681, %r682}, {%r519, %r520, %r521, %r522, %r523, %r524, %r525, %r526}, {%r609, %r610, %r611, %r612, %r613, %r614, %r615, %r616}, {%r948, %r947, %r946, %r945};
	wmma.mma.sync.aligned.row.row.m16n16k16.f16.f16 {%r683, %r684, %r685, %r686}, {%r555, %r556, %r557, %r558, %r559, %r560, %r561, %r562}, {%r645, %r646, %r647, %r648, %r649, %r650, %r651, %r652}, {%r679, %r680, %r681, %r682};
	wmma.mma.sync.aligned.row.row.m16n16k16.f16.f16 {%r687, %r688, %r689, %r690}, {%r519, %r520, %r521, %r522, %r523, %r524, %r525, %r526}, {%r618, %r619, %r620, %r621, %r622, %r623, %r624, %r625}, {%r944, %r943, %r942, %r941};
	wmma.mma.sync.aligned.row.row.m16n16k16.f16.f16 {%r691, %r692, %r693, %r694}, {%r555, %r556, %r557, %r558, %r559, %r560, %r561, %r562}, {%r654, %r655, %r656, %r657, %r658, %r659, %r660, %r661}, {%r687, %r688, %r689, %r690};
	wmma.mma.sync.aligned.row.row.m16n16k16.f16.f16 {%r695, %r696, %r697, %r698}, {%r519, %r520, %r521, %r522, %r523, %r524, %r525, %r526}, {%r627, %r628, %r629, %r630, %r631, %r632, %r633, %r634}, {%r940, %r939, %r938, %r937};
	wmma.mma.sync.aligned.row.row.m16n16k16.f16.f16 {%r699, %r700, %r701, %r702}, {%r555, %r556, %r557, %r558, %r559, %r560, %r561, %r562}, {%r663, %r664, %r665, %r666, %r667, %r668, %r669, %r670}, {%r695, %r696, %r697, %r698};
	wmma.mma.sync.aligned.row.row.m16n16k16.f16.f16 {%r703, %r704, %r705, %r706}, {%r528, %r529, %r530, %r531, %r532, %r533, %r534, %r535}, {%r600, %r601, %r602, %r603, %r604, %r605, %r606, %r607}, {%r936, %r935, %r934, %r933};
	wmma.mma.sync.aligned.row.row.m16n16k16.f16.f16 {%r707, %r708, %r709, %r710}, {%r564, %r565, %r566, %r567, %r568, %r569, %r570, %r571}, {%r636, %r637, %r638, %r639, %r640, %r641, %r642, %r643}, {%r703, %r704, %r705, %r706};
	wmma.mma.sync.aligned.row.row.m16n16k16.f16.f16 {%r711, %r712, %r713, %r714}, {%r528, %r529, %r530, %r531, %r532, %r533, %r534, %r535}, {%r609, %r610, %r611, %r612, %r613, %r614, %r615, %r616}, {%r932, %r931, %r930, %r929};
	wmma.mma.sync.aligned.row.row.m16n16k16.f16.f16 {%r715, %r716, %r717, %r718}, {%r564, %r565, %r566, %r567, %r568, %r569, %r570, %r571}, {%r645, %r646, %r647, %r648, %r649, %r650, %r651, %r652}, {%r711, %r712, %r713, %r714};
	wmma.mma.sync.aligned.row.row.m16n16k16.f16.f16 {%r719, %r720, %r721, %r722}, {%r528, %r529, %r530, %r531, %r532, %r533, %r534, %r535}, {%r618, %r619, %r620, %r621, %r622, %r623, %r624, %r625}, {%r928, %r927, %r926, %r925};
	wmma.mma.sync.aligned.row.row.m16n16k16.f16.f16 {%r723, %r724, %r725, %r726}, {%r564, %r565, %r566, %r567, %r568, %r569, %r570, %r571}, {%r654, %r655, %r656, %r657, %r658, %r659, %r660, %r661}, {%r719, %r720, %r721, %r722};
	wmma.mma.sync.aligned.row.row.m16n16k16.f16.f16 {%r727, %r728, %r729, %r730}, {%r528, %r529, %r530, %r531, %r532, %r533, %r534, %r535}, {%r627, %r628, %r629, %r630, %r631, %r632, %r633, %r634}, {%r924, %r923, %r922, %r921};
	wmma.mma.sync.aligned.row.row.m16n16k16.f16.f16 {%r731, %r732, %r733, %r734}, {%r564, %r565, %r566, %r567, %r568, %r569, %r570, %r571}, {%r663, %r664, %r665, %r666, %r667, %r668, %r669, %r670}, {%r727, %r728, %r729, %r730};
	wmma.mma.sync.aligned.row.row.m16n16k16.f16.f16 {%r735, %r736, %r737, %r738}, {%r537, %r538, %r539, %r540, %r541, %r542, %r543, %r544}, {%r600, %r601, %r602, %r603, %r604, %r605, %r606, %r607}, {%r920, %r919, %r918, %r917};
	wmma.mma.sync.aligned.row.row.m16n16k16.f16.f16 {%r739, %r740, %r741, %r742}, {%r573, %r574, %r575, %r576, %r577, %r578, %r579, %r580}, {%r636, %r637, %r638, %r639, %r640, %r641, %r642, %r643}, {%r735, %r736, %r737, %r738};
	wmma.mma.sync.aligned.row.row.m16n16k16.f16.f16 {%r743, %r744, %r745, %r746}, {%r537, %r538, %r539, %r540, %r541, %r542, %r543, %r544}, {%r609, %r610, %r611, %r612, %r613, %r614, %r615, %r616}, {%r916, %r915, %r914, %r913};
	wmma.mma.sync.aligned.row.row.m16n16k16.f16.f16 {%r747, %r748, %r749, %r750}, {%r573, %r574, %r575, %r576, %r577, %r578, %r579, %r580}, {%r645, %r646, %r647, %r648, %r649, %r650, %r651, %r652}, {%r743, %r744, %r745, %r746};
	wmma.mma.sync.aligned.row.row.m16n16k16.f16.f16 {%r751, %r752, %r753, %r754}, {%r537, %r538, %r539, %r540, %r541, %r542, %r543, %r544}, {%r618, %r619, %r620, %r621, %r622, %r623, %r624, %r625}, {%r912, %r911, %r910, %r909};
	wmma.mma.sync.aligned.row.row.m16n16k16.f16.f16 {%r755, %r756, %r757, %r758}, {%r573, %r574, %r575, %r576, %r577, %r578, %r579, %r580}, {%r654, %r655, %r656, %r657, %r658, %r659, %r660, %r661}, {%r751, %r752, %r753, %r754};
	wmma.mma.sync.aligned.row.row.m16n16k16.f16.f16 {%r759, %r760, %r761, %r762}, {%r537, %r538, %r539, %r540, %r541, %r542, %r543, %r544}, {%r627, %r628, %r629, %r630, %r631, %r632, %r633, %r634}, {%r908, %r907, %r906, %r905};
	wmma.mma.sync.aligned.row.row.m16n16k16.f16.f16 {%r763, %r764, %r765, %r766}, {%r573, %r574, %r575, %r576, %r577, %r578, %r579, %r580}, {%r663, %r664, %r665, %r666, %r667, %r668, %r669, %r670}, {%r759, %r760, %r761, %r762};
	wmma.mma.sync.aligned.row.row.m16n16k16.f16.f16 {%r767, %r768, %r769, %r770}, {%r546, %r547, %r548, %r549, %r550, %r551, %r552, %r553}, {%r600, %r601, %r602, %r603, %r604, %r605, %r606, %r607}, {%r904, %r903, %r902, %r901};
	wmma.mma.sync.aligned.row.row.m16n16k16.f16.f16 {%r771, %r772, %r773, %r774}, {%r582, %r583, %r584, %r585, %r586, %r587, %r588, %r589}, {%r636, %r637, %r638, %r639, %r640, %r641, %r642, %r643}, {%r767, %r768, %r769, %r770};
	wmma.mma.sync.aligned.row.row.m16n16k16.f16.f16 {%r775, %r776, %r777, %r778}, {%r546, %r547, %r548, %r549, %r550, %r551, %r552, %r553}, {%r609, %r610, %r611, %r612, %r613, %r614, %r615, %r616}, {%r900, %r899, %r898, %r897};
	wmma.mma.sync.aligned.row.row.m16n16k16.f16.f16 {%r779, %r780, %r781, %r782}, {%r582, %r583, %r584, %r585, %r586, %r587, %r588, %r589}, {%r645, %r646, %r647, %r648, %r649, %r650, %r651, %r652}, {%r775, %r776, %r777, %r778};
	wmma.mma.sync.aligned.row.row.m16n16k16.f16.f16 {%r783, %r784, %r785, %r786}, {%r546, %r547, %r548, %r549, %r550, %r551, %r552, %r553}, {%r618, %r619, %r620, %r621, %r622, %r623, %r624, %r625}, {%r896, %r895, %r894, %r893};
	wmma.mma.sync.aligned.row.row.m16n16k16.f16.f16 {%r787, %r788, %r789, %r790}, {%r582, %r583, %r584, %r585, %r586, %r587, %r588, %r589}, {%r654, %r655, %r656, %r657, %r658, %r659, %r660, %r661}, {%r783, %r784, %r785, %r786};
	wmma.mma.sync.aligned.row.row.m16n16k16.f16.f16 {%r791, %r792, %r793, %r794}, {%r546, %r547, %r548, %r549, %r550, %r551, %r552, %r553}, {%r627, %r628, %r629, %r630, %r631, %r632, %r633, %r634}, {%r892, %r891, %r890, %r889};
	wmma.mma.sync.aligned.row.row.m16n16k16.f16.f16 {%r795, %r796, %r797, %r798}, {%r582, %r583, %r584, %r585, %r586, %r587, %r588, %r589}, {%r663, %r664, %r665, %r666, %r667, %r668, %r669, %r670}, {%r791, %r792, %r793, %r794};
	and.b32  	%r799, %r591, 64;
	mov.u32 	%r800, %ctaid.y;
	shl.b32 	%r801, %r800, 7;
	or.b32  	%r802, %r799, %r801;
	mov.u32 	%r803, %ctaid.x;
	shl.b32 	%r804, %r803, 8;
	add.s32 	%r805, %r804, %r590;
	cvt.u64.u32 	%rd29, %r805;
	mul.lo.s32 	%r806, %r802, %r814;
	cvt.u64.u32 	%rd30, %r806;
	add.s64 	%rd31, %rd29, %rd30;
	shl.b64 	%rd32, %rd31, 1;
	add.s64 	%rd33, %rd28, %rd32;
	wmma.store.d.sync.aligned.row.m16n16k16.global.f16 	[%rd33], {%r675, %r676, %r677, %r678}, %r814;
	add.s64 	%rd34, %rd33, 32;
	wmma.store.d.sync.aligned.row.m16n16k16.global.f16 	[%rd34], {%r683, %r684, %r685, %r686}, %r814;
	add.s64 	%rd35, %rd33, 64;
	wmma.store.d.sync.aligned.row.m16n16k16.global.f16 	[%rd35], {%r691, %r692, %r693, %r694}, %r814;
	add.s64 	%rd36, %rd33, 96;
	wmma.store.d.sync.aligned.row.m16n16k16.global.f16 	[%rd36], {%r699, %r700, %r701, %r702}, %r814;
	shl.b32 	%r807, %r814, 4;
	add.s32 	%r808, %r806, %r807;
	cvt.u64.u32 	%rd37, %r808;
	add.s64 	%rd38, %rd29, %rd37;
	shl.b64 	%rd39, %rd38, 1;
	add.s64 	%rd40, %rd28, %rd39;
	wmma.store.d.sync.aligned.row.m16n16k16.global.f16 	[%rd40], {%r707, %r708, %r709, %r710}, %r814;
	add.s64 	%rd41, %rd40, 32;
	wmma.store.d.sync.aligned.row.m16n16k16.global.f16 	[%rd41], {%r715, %r716, %r717, %r718}, %r814;
	add.s64 	%rd42, %rd40, 64;
	wmma.store.d.sync.aligned.row.m16n16k16.global.f16 	[%rd42], {%r723, %r724, %r725, %r726}, %r814;
	add.s64 	%rd43, %rd40, 96;
	wmma.store.d.sync.aligned.row.m16n16k16.global.f16 	[%rd43], {%r731, %r732, %r733, %r734}, %r814;
	shl.b32 	%r809, %r814, 5;
	add.s32 	%r810, %r809, %r806;
	cvt.u64.u32 	%rd44, %r810;
	add.s64 	%rd45, %rd29, %rd44;
	shl.b64 	%rd46, %rd45, 1;
	add.s64 	%rd47, %rd28, %rd46;
	wmma.store.d.sync.aligned.row.m16n16k16.global.f16 	[%rd47], {%r739, %r740, %r741, %r742}, %r814;
	add.s64 	%rd48, %rd47, 32;
	wmma.store.d.sync.aligned.row.m16n16k16.global.f16 	[%rd48], {%r747, %r748, %r749, %r750}, %r814;
	add.s64 	%rd49, %rd47, 64;
	wmma.store.d.sync.aligned.row.m16n16k16.global.f16 	[%rd49], {%r755, %r756, %r757, %r758}, %r814;
	add.s64 	%rd50, %rd47, 96;
	wmma.store.d.sync.aligned.row.m16n16k16.global.f16 	[%rd50], {%r763, %r764, %r765, %r766}, %r814;
	add.s32 	%r811, %r810, %r807;
	cvt.u64.u32 	%rd51, %r811;
	add.s64 	%rd52, %rd29, %rd51;
	shl.b64 	%rd53, %rd52, 1;
	add.s64 	%rd54, %rd28, %rd53;
	wmma.store.d.sync.aligned.row.m16n16k16.global.f16 	[%rd54], {%r771, %r772, %r773, %r774}, %r814;
	add.s64 	%rd55, %rd54, 32;
	wmma.store.d.sync.aligned.row.m16n16k16.global.f16 	[%rd55], {%r779, %r780, %r781, %r782}, %r814;
	add.s64 	%rd56, %rd54, 64;
	wmma.store.d.sync.aligned.row.m16n16k16.global.f16 	[%rd56], {%r787, %r788, %r789, %r790}, %r814;
	add.s64 	%rd57, %rd54, 96;
	wmma.store.d.sync.aligned.row.m16n16k16.global.f16 	[%rd57], {%r795, %r796, %r797, %r798}, %r814;
	ret;

}


// ===== COMPILED SASS (sm_100) =====

	.target	sm_100

	.elftype	@"ET_EXEC"


//--------------------- .note.nv.tkinfo           --------------------------
	.section	.note.nv.tkinfo,"",@"SHT_NOTE"
	.sectionflags	@"SHF_NOTE_NV_TKINFO"
	.tkinfo
        /*0018*/ 	.word	0x00000002
        /*0030*/ 	.string	""
        /*0030*/ 	.string	"ptxas"
        /*0030*/ 	.string	"Cuda compilation tools, release 13.0, V13.0.88"
        /*0030*/ 	.string	"Build cuda_13.0.r13.0/compiler.36424714_0"
        /*0030*/ 	.string	"-arch sm_100 -m 64 "



//--------------------- .note.nv.cuinfo           --------------------------
	.section	.note.nv.cuinfo,"",@"SHT_NOTE"
	.sectionflags	@"SHF_NOTE_NV_CUINFO"
        /*0018*/ 	.short	0x0002
        /*001a*/ 	.short	0x0064
        /*001c*/ 	.short	0x0082
	.zero		2


//--------------------- .nv.info                  --------------------------
	.section	.nv.info,"",@"SHT_CUDA_INFO"
	.align	4


	//----- nvinfo : EIATTR_REGCOUNT
	.align		4
        /*0000*/ 	.byte	0x04, 0x2f
        /*0002*/ 	.short	(.L_1 - .L_0)
	.align		4
.L_0:
        /*0004*/ 	.word	index@(_ZN43_GLOBAL__N__70729941_4_k_cu_09e21c5b_25293310gemm_tcoreILj128ELj256ELj32ELj0EEEvP6__halfS2_jjjS2_)
        /*0008*/ 	.word	0x00000086


	//----- nvinfo : EIATTR_FRAME_SIZE
	.align		4
.L_1:
        /*000c*/ 	.byte	0x04, 0x11
        /*000e*/ 	.short	(.L_3 - .L_2)
	.align		4
.L_2:
        /*0010*/ 	.word	index@(_ZN43_GLOBAL__N__70729941_4_k_cu_09e21c5b_25293310gemm_tcoreILj128ELj256ELj32ELj0EEEvP6__halfS2_jjjS2_)
        /*0014*/ 	.word	0x00000000


	//----- nvinfo : EIATTR_MIN_STACK_SIZE
	.align		4
.L_3:
        /*0018*/ 	.byte	0x04, 0x12
        /*001a*/ 	.short	(.L_5 - .L_4)
	.align		4
.L_4:
        /*001c*/ 	.word	index@(_ZN43_GLOBAL__N__70729941_4_k_cu_09e21c5b_25293310gemm_tcoreILj128ELj256ELj32ELj0EEEvP6__halfS2_jjjS2_)
        /*0020*/ 	.word	0x00000000
.L_5:


//--------------------- .nv.compat                --------------------------
	.section	.nv.compat,"",@"SHT_CUDA_COMPAT_INFO"
	.align	4
        /*0000*/ 	.byte	0x02, 0x09, 0x00, 0x00, 0x02, 0x02, 0x01, 0x00, 0x02, 0x05, 0x05, 0x00, 0x03, 0x07, 0x01, 0x01
        /*0010*/ 	.byte	0x02, 0x03, 0x00, 0x00, 0x02, 0x06, 0x01, 0x00, 0x04, 0x0b, 0x08, 0x00, 0x09, 0x00, 0x00, 0x00
        /*0020*/ 	.byte	0x00, 0x00, 0x00, 0x00


//--------------------- .nv.info._ZN43_GLOBAL__N__70729941_4_k_cu_09e21c5b_25293310gemm_tcoreILj128ELj256ELj32ELj0EEEvP6__halfS2_jjjS2_ --------------------------
	.section	.nv.info._ZN43_GLOBAL__N__70729941_4_k_cu_09e21c5b_25293310gemm_tcoreILj128ELj256ELj32ELj0EEEvP6__halfS2_jjjS2_,"",@"SHT_CUDA_INFO"
	.sectionflags	@""
	.align	4


	//----- nvinfo : EIATTR_CUDA_API_VERSION
	.align		4
        /*0000*/ 	.byte	0x04, 0x37
        /*0002*/ 	.short	(.L_7 - .L_6)
.L_6:
        /*0004*/ 	.word	0x00000082


	//----- nvinfo : EIATTR_KPARAM_INFO
	.align		4
.L_7:
        /*0008*/ 	.byte	0x04, 0x17
        /*000a*/ 	.short	(.L_9 - .L_8)
.L_8:
        /*000c*/ 	.word	0x00000000
        /*0010*/ 	.short	0x0005
        /*0012*/ 	.short	0x0020
        /*0014*/ 	.byte	0x00, 0xf5, 0x21, 0x00


	//----- nvinfo : EIATTR_KPARAM_INFO
	.align		4
.L_9:
        /*0018*/ 	.byte	0x04, 0x17
        /*001a*/ 	.short	(.L_11 - .L_10)
.L_10:
        /*001c*/ 	.word	0x00000000
        /*0020*/ 	.short	0x0004
        /*0022*/ 	.short	0x0018
        /*0024*/ 	.byte	0x00, 0xf0, 0x11, 0x00


	//----- nvinfo : EIATTR_KPARAM_INFO
	.align		4
.L_11:
        /*0028*/ 	.byte	0x04, 0x17
        /*002a*/ 	.short	(.L_13 - .L_12)
.L_12:
        /*002c*/ 	.word	0x00000000
        /*0030*/ 	.short	0x0003
        /*0032*/ 	.short	0x0014
        /*0034*/ 	.byte	0x00, 0xf0, 0x11, 0x00


	//----- nvinfo : EIATTR_KPARAM_INFO
	.align		4
.L_13:
        /*0038*/ 	.byte	0x04, 0x17
        /*003a*/ 	.short	(.L_15 - .L_14)
.L_14:
        /*003c*/ 	.word	0x00000000
        /*0040*/ 	.short	0x0002
        /*0042*/ 	.short	0x0010
        /*0044*/ 	.byte	0x00, 0xf0, 0x11, 0x00


	//----- nvinfo : EIATTR_KPARAM_INFO
	.align		4
.L_15:
        /*0048*/ 	.byte	0x04, 0x17
        /*004a*/ 	.short	(.L_17 - .L_16)
.L_16:
        /*004c*/ 	.word	0x00000000
        /*0050*/ 	.short	0x0001
        /*0052*/ 	.short	0x0008
        /*0054*/ 	.byte	0x00, 0xf5, 0x21, 0x00


	//----- nvinfo : EIATTR_KPARAM_INFO
	.align		4
.L_17:
        /*0058*/ 	.byte	0x04, 0x17
        /*005a*/ 	.short	(.L_19 - .L_18)
.L_18:
        /*005c*/ 	.word	0x00000000
        /*0060*/ 	.short	0x0000
        /*0062*/ 	.short	0x0000
        /*0064*/ 	.byte	0x00, 0xf5, 0x21, 0x00


	//----- nvinfo : EIATTR_SPARSE_MMA_MASK
	.align		4
.L_19:
        /*0068*/ 	.byte	0x03, 0x50
        /*006a*/ 	.short	0x0000


	//----- nvinfo : EIATTR_WMMA_USED
	.align		4
        /*006c*/ 	.byte	0x01, 0x2b
	.zero		2


	//----- nvinfo : EIATTR_MAXREG_COUNT
	.align		4
        /*0070*/ 	.byte	0x03, 0x1b
        /*0072*/ 	.short	0x00ff


	//----- nvinfo : EIATTR_NUM_BARRIERS
	.align		4
        /*0074*/ 	.byte	0x02, 0x4c
        /*0076*/ 	.byte	0x01
	.zero		1


	//----- nvinfo : EIATTR_MERCURY_ISA_VERSION
	.align		4
        /*0078*/ 	.byte	0x03, 0x5f
        /*007a*/ 	.short	0x0101


	//----- nvinfo : EIATTR_VRC_CTA_INIT_COUNT
	.align		4
        /*007c*/ 	.byte	0x02, 0x4a
	.zero		1
	.zero		1


	//----- nvinfo : EIATTR_EXIT_INSTR_OFFSETS
	.align		4
        /*0080*/ 	.byte	0x04, 0x1c
        /*0082*/ 	.short	(.L_21 - .L_20)


	//   ....[0]....
.L_20:
        /*0084*/ 	.word	0x000020d0


	//----- nvinfo : EIATTR_CBANK_PARAM_SIZE
	.align		4
.L_21:
        /*0088*/ 	.byte	0x03, 0x19
        /*008a*/ 	.short	0x0028


	//----- nvinfo : EIATTR_PARAM_CBANK
	.align		4
        /*008c*/ 	.byte	0x04, 0x0a
        /*008e*/ 	.short	(.L_23 - .L_22)
	.align		4
.L_22:
        /*0090*/ 	.word	index@(.nv.constant0._ZN43_GLOBAL__N__70729941_4_k_cu_09e21c5b_25293310gemm_tcoreILj128ELj256ELj32ELj0EEEvP6__halfS2_jjjS2_)
        /*0094*/ 	.short	0x0380
        /*0096*/ 	.short	0x0028


	//----- nvinfo : EIATTR_SW_WAR
	.align		4
.L_23:
        /*0098*/ 	.byte	0x04, 0x36
        /*009a*/ 	.short	(.L_25 - .L_24)
.L_24:
        /*009c*/ 	.word	0x00000008
.L_25:


//--------------------- .nv.callgraph             --------------------------
	.section	.nv.callgraph,"",@"SHT_CUDA_CALLGRAPH"
	.align	4
	.sectionentsize	8
	.align		4
        /*0000*/ 	.word	0x00000000
	.align		4
        /*0004*/ 	.word	0xffffffff
	.align		4
        /*0008*/ 	.word	0x00000000
	.align		4
        /*000c*/ 	.word	0xfffffffe
	.align		4
        /*0010*/ 	.word	0x00000000
	.align		4
        /*0014*/ 	.word	0xfffffffd
	.align		4
        /*0018*/ 	.word	0x00000000
	.align		4
        /*001c*/ 	.word	0xfffffffc


//--------------------- .text._ZN43_GLOBAL__N__70729941_4_k_cu_09e21c5b_25293310gemm_tcoreILj128ELj256ELj32ELj0EEEvP6__halfS2_jjjS2_ --------------------------
	.section	.text._ZN43_GLOBAL__N__70729941_4_k_cu_09e21c5b_25293310gemm_tcoreILj128ELj256ELj32ELj0EEEvP6__halfS2_jjjS2_,"ax",@progbits
	.align	128
.text._ZN43_GLOBAL__N__70729941_4_k_cu_09e21c5b_25293310gemm_tcoreILj128ELj256ELj32ELj0EEEvP6__halfS2_jjjS2_:
        .type           _ZN43_GLOBAL__N__70729941_4_k_cu_09e21c5b_25293310gemm_tcoreILj128ELj256ELj32ELj0EEEvP6__halfS2_jjjS2_,@function
        .size           _ZN43_GLOBAL__N__70729941_4_k_cu_09e21c5b_25293310gemm_tcoreILj128ELj256ELj32ELj0EEEvP6__halfS2_jjjS2_,(.L_x_3 - _ZN43_GLOBAL__N__70729941_4_k_cu_09e21c5b_25293310gemm_tcoreILj128ELj256ELj32ELj0EEEvP6__halfS2_jjjS2_)
        .other          _ZN43_GLOBAL__N__70729941_4_k_cu_09e21c5b_25293310gemm_tcoreILj128ELj256ELj32ELj0EEEvP6__halfS2_jjjS2_,@"STO_CUDA_ENTRY STV_DEFAULT"
_ZN43_GLOBAL__N__70729941_4_k_cu_09e21c5b_25293310gemm_tcoreILj128ELj256ELj32ELj0EEEvP6__halfS2_jjjS2_:
[----:B------:R-:W-:Y:S01]  /*0000*/  LDC R1, c[0x0][0x37c] ;  /* 0x0000df00ff017b82 */ /* 0x000fe20000000800 */
[----:B------:R-:W1:Y:S07]  /*0010*/  S2R R110, SR_TID.X ;  /* 0x00000000006e7919 */ /* 0x000e6e0000002100 */
[----:B------:R-:W2:Y:S01]  /*0020*/  LDC R112, c[0x0][0x394] ;  /* 0x0000e500ff707b82 */ /* 0x000ea20000000800 */
[----:B------:R-:W3:Y:S01]  /*0030*/  LDCU.64 UR6, c[0x0][0x358] ;  /* 0x00006b00ff0677ac */ /* 0x000ee20008000a00 */
[----:B------:R-:W-:Y:S01]  /*0040*/  CS2R R96, SRZ ;  /* 0x0000000000607805 */ /* 0x000fe2000001ff00 */
[----:B------:R-:W4:Y:S01]  /*0050*/  S2R R114, SR_CTAID.X ;  /* 0x0000000000727919 */ /* 0x000f220000002500 */
[----:B------:R-:W-:Y:S01]  /*0060*/  CS2R R92, SRZ ;  /* 0x00000000005c7805 */ /* 0x000fe2000001ff00 */
[----:B------:R-:W-:Y:S01]  /*0070*/  UMOV UR4, 0x400 ;  /* 0x0000040000047882 */ /* 0x000fe20000000000 */
[----:B------:R-:W-:Y:S01]  /*0080*/  CS2R R94, SRZ ;  /* 0x00000000005e7805 */ /* 0x000fe2000001ff00 */
[----:B------:R-:W5:Y:S01]  /*0090*/  S2R R103, SR_LANEID ;  /* 0x0000000000677919 */ /* 0x000f620000000000 */
[----:B------:R-:W3:Y:S01]  /*00a0*/  LDC R48, c[0x0][0x398] ;  /* 0x0000e600ff307b82 */ /* 0x000ee20000000800 */
[----:B------:R-:W-:-:S02]  /*00b0*/  CS2R R90, SRZ ;  /* 0x00000000005a7805 */ /* 0x000fc4000001ff00 */
[----:B------:R-:W-:Y:S01]  /*00c0*/  CS2R R88, SRZ ;  /* 0x0000000000587805 */ /* 0x000fe2000001ff00 */
[----:B------:R-:W5:Y:S01]  /*00d0*/  S2R R113, SR_CTAID.Y ;  /* 0x0000000000717919 */ /* 0x000f620000002600 */
[----:B------:R-:W-:Y:S02]  /*00e0*/  CS2R R86, SRZ ;  /* 0x0000000000567805 */ /* 0x000fe4000001ff00 */
[----:B------:R-:W-:Y:S02]  /*00f0*/  CS2R R36, SRZ ;  /* 0x0000000000247805 */ /* 0x000fe4000001ff00 */
[----:B------:R-:W-:Y:S01]  /*0100*/  CS2R R38, SRZ ;  /* 0x0000000000267805 */ /* 0x000fe2000001ff00 */
[----:B------:R-:W4:Y:S01]  /*0110*/  S2R R0, SR_TID.X ;  /* 0x0000000000007919 */ /* 0x000f220000002100 */
[----:B------:R-:W5:Y:S01]  /*0120*/  S2UR UR5, SR_CgaCtaId ;  /* 0x00000000000579c3 */ /* 0x000f620000008800 */
[----:B------:R-:W-:Y:S02]  /*0130*/  CS2R R84, SRZ ;  /* 0x0000000000547805 */ /* 0x000fe4000001ff00 */
[----:B------:R-:W-:-:S02]  /*0140*/  CS2R R40, SRZ ;  /* 0x0000000000287805 */ /* 0x000fc4000001ff00 */
[----:B------:R-:W-:Y:S02]  /*0150*/  CS2R R42, SRZ ;  /* 0x00000000002a7805 */ /* 0x000fe4000001ff00 */
[----:B------:R-:W-:Y:S02]  /*0160*/  CS2R R16, SRZ ;  /* 0x0000000000107805 */ /* 0x000fe4000001ff00 */
[----:B------:R-:W-:Y:S02]  /*0170*/  CS2R R18, SRZ ;  /* 0x0000000000127805 */ /* 0x000fe4000001ff00 */
[----:B------:R-:W-:Y:S02]  /*0180*/  CS2R R20, SRZ ;  /* 0x0000000000147805 */ /* 0x000fe4000001ff00 */
[----:B------:R-:W-:Y:S01]  /*0190*/  CS2R R22, SRZ ;  /* 0x0000000000167805 */ /* 0x000fe2000001ff00 */
[----:B------:R-:W2:Y:S01]  /*01a0*/  LDC.64 R130, c[0x0][0x380] ;  /* 0x0000e000ff827b82 */ /* 0x000ea20000000a00 */
[----:B------:R-:W-:-:S02]  /*01b0*/  CS2R R44, SRZ ;  /* 0x00000000002c7805 */ /* 0x000fc4000001ff00 */
[----:B------:R-:W-:Y:S02]  /*01c0*/  CS2R R46, SRZ ;  /* 0x00000000002e7805 */ /* 0x000fe4000001ff00 */
[----:B------:R-:W-:Y:S02]  /*01d0*/  CS2R R24, SRZ ;  /* 0x0000000000187805 */ /* 0x000fe4000001ff00 */
[----:B------:R-:W-:Y:S02]  /*01e0*/  CS2R R26, SRZ ;  /* 0x00000000001a7805 */ /* 0x000fe4000001ff00 */
[----:B------:R-:W-:Y:S02]  /*01f0*/  CS2R R28, SRZ ;  /* 0x00000000001c7805 */ /* 0x000fe4000001ff00 */
[----:B------:R-:W-:Y:S01]  /*0200*/  CS2R R30, SRZ ;  /* 0x00000000001e7805 */ /* 0x000fe2000001ff00 */
[C---:B-1----:R-:W-:Y:S01]  /*0210*/  IMAD.SHL.U32 R2, R110.reuse, 0x20, RZ ;  /* 0x000000206e027824 */ /* 0x042fe200078e00ff */
[----:B------:R-:W1:Y:S01]  /*0220*/  LDC.64 R128, c[0x0][0x388] ;  /* 0x0000e200ff807b82 */ /* 0x000e620000000a00 */
[----:B------:R-:W-:Y:S01]  /*0230*/  IMAD.SHL.U32 R4, R110, 0x40, RZ ;  /* 0x000000406e047824 */ /* 0x000fe200078e00ff */
[----:B---3--:R-:W-:Y:S01]  /*0240*/  ISETP.GE.U32.AND P0, PT, R48, 0x40, PT ;  /* 0x000000403000780c */ /* 0x008fe20003f06070 */
[----:B------:R-:W-:Y:S01]  /*0250*/  IMAD.SHL.U32 R3, R110, 0x10, RZ ;  /* 0x000000106e037824 */ /* 0x000fe200078e00ff */
[----:B------:R-:W-:Y:S01]  /*0260*/  LOP3.LUT R2, R2, 0x7f80, RZ, 0xc0, !PT ;  /* 0x00007f8002027812 */ /* 0x000fe200078ec0ff */
[----:B------:R-:W-:Y:S01]  /*0270*/  IMAD.SHL.U32 R50, R48, 0x200, RZ ;  /* 0x0000020030327824 */ /* 0x000fe200078e00ff */
[----:B------:R-:W-:-:S02]  /*0280*/  LOP3.LUT R4, R4, 0xf800, RZ, 0xc0, !PT ;  /* 0x0000f80004047812 */ /* 0x000fc400078ec0ff */
[----:B------:R-:W-:Y:S02]  /*0290*/  CS2R R32, SRZ ;  /* 0x0000000000207805 */ /* 0x000fe4000001ff00 */
[--C-:B------:R-:W-:Y:S01]  /*02a0*/  LOP3.LUT R124, R2, 0x30, R3.reuse, 0xf8, !PT ;  /* 0x00000030027c7812 */ /* 0x100fe200078ef803 */
[----:B-----5:R-:W-:Y:S01]  /*02b0*/  ULEA UR4, UR5, UR4, 0x18 ;  /* 0x0000000405047291 */ /* 0x020fe2000f8ec0ff */
[----:B------:R-:W-:Y:S01]  /*02c0*/  LOP3.LUT R122, R4, 0x1f0, R3, 0xf8, !PT ;  /* 0x000001f0047a7812 */ /* 0x000fe200078ef803 */
[----:B------:R-:W-:Y:S01]  /*02d0*/  IMAD.SHL.U32 R3, R110, 0x8, RZ ;  /* 0x000000086e037824 */ /* 0x000fe200078e00ff */
[--C-:B------:R-:W-:Y:S02]  /*02e0*/  SHF.R.U32.HI R4, RZ, 0x3, R110.reuse ;  /* 0x00000003ff047819 */ /* 0x100fe4000001166e */
[----:B------:R-:W-:Y:S02]  /*02f0*/  CS2R R34, SRZ ;  /* 0x0000000000227805 */ /* 0x000fe4000001ff00 */
[----:B------:R-:W-:Y:S01]  /*0300*/  SHF.R.U32.HI R2, RZ, 0x1, R110 ;  /* 0x00000001ff027819 */ /* 0x000fe2000001166e */
[----:B----4-:R-:W-:Y:S01]  /*0310*/  IMAD.SHL.U32 R6, R0, 0x80, RZ ;  /* 0x0000008000067824 */ /* 0x010fe200078e00ff */
[----:B------:R-:W-:Y:S01]  /*0320*/  LOP3.LUT R117, R3, 0xf8, RZ, 0xc0, !PT ;  /* 0x000000f803757812 */ /* 0x000fe200078ec0ff */
[----:B------:R-:W-:Y:S01]  /*0330*/  VIADD R124, R124, UR4 ;  /* 0x000000047c7c7c36 */ /* 0x000fe20008000000 */
[----:B------:R-:W-:Y:S01]  /*0340*/  LOP3.LUT R53, R4, 0x7c, RZ, 0xc0, !PT ;  /* 0x0000007c04357812 */ /* 0x000fe200078ec0ff */
[----:B------:R-:W-:Y:S01]  /*0350*/  VIADD R15, R122, UR4 ;  /* 0x000000047a0f7c36 */ /* 0x000fe20008000000 */
[----:B------:R-:W-:Y:S01]  /*0360*/  LOP3.LUT R2, R2, 0x1fe, RZ, 0xc0, !PT ;  /* 0x000001fe02027812 */ /* 0x000fe200078ec0ff */
[----:B------:R-:W-:Y:S01]  /*0370*/  IMAD.SHL.U32 R102, R0, 0x2, RZ ;  /* 0x0000000200667824 */ /* 0x000fe200078e00ff */
[----:B------:R-:W-:-:S02]  /*0380*/  PRMT R4, R117, 0x6540, R114 ;  /* 0x0000654075047816 */ /* 0x000fc40000000072 */
[----:B------:R-:W-:Y:S02]  /*0390*/  CS2R R80, SRZ ;  /* 0x0000000000507805 */ /* 0x000fe4000001ff00 */
[--C-:B------:R-:W-:Y:S01]  /*03a0*/  SHF.R.U32.HI R5, RZ, 0x3, R103.reuse ;  /* 0x00000003ff057819 */ /* 0x100fe20000011667 */
[----:B------:R-:W-:Y:S01]  /*03b0*/  IMAD R51, R113, 0x80, R2 ;  /* 0x0000008071337824 */ /* 0x000fe200078e0202 */
[----:B------:R-:W-:Y:S01]  /*03c0*/  LOP3.LUT R49, R3, 0x18, RZ, 0xc0, !PT ;  /* 0x0000001803317812 */ /* 0x000fe200078ec0ff */
[----:B--2---:R-:W-:Y:S01]  /*03d0*/  IMAD R7, R53, R112, R4 ;  /* 0x0000007035077224 */ /* 0x004fe200078e0204 */
[----:B------:R-:W-:Y:S01]  /*03e0*/  LOP3.LUT R104, R103, 0x7, RZ, 0xc0, !PT ;  /* 0x0000000767687812 */ /* 0x000fe200078ec0ff */
[----:B------:R-:W-:Y:S01]  /*03f0*/  IMAD.SHL.U32 R5, R5, 0x8, RZ ;  /* 0x0000000805057824 */ /* 0x000fe200078e00ff */
[----:B------:R-:W-:Y:S01]  /*0400*/  SHF.R.U32.HI R105, RZ, 0x4, R103 ;  /* 0x00000004ff697819 */ /* 0x000fe20000011667 */
[----:B------:R-:W-:Y:S01]  /*0410*/  IMAD.SHL.U32 R2, R48, 0x100, RZ ;  /* 0x0000010030027824 */ /* 0x000fe200078e00ff */
[----:B------:R-:W-:Y:S01]  /*0420*/  LOP3.LUT R55, R50, 0x4000, RZ, 0xc, !PT ;  /* 0x0000400032377812 */ /* 0x000fe200078e0cff */
[----:B------:R-:W-:Y:S01]  /*0430*/  IMAD R120, R51, R48, R49 ;  /* 0x0000003033787224 */ /* 0x000fe200078e0231 */
[----:B------:R-:W-:Y:S01]  /*0440*/  LOP3.LUT R104, R5, 0x8, R104, 0xe2, !PT ;  /* 0x0000000805687812 */ /* 0x000fe200078ee268 */
[----:B------:R-:W-:Y:S01]  /*0450*/  IMAD.IADD R9, R7, 0x1, R112 ;  /* 0x0000000107097824 */ /* 0x000fe200078e0270 */
[----:B------:R-:W-:Y:S01]  /*0460*/  LOP3.LUT R109, R2, 0x2000, RZ, 0xc, !PT ;  /* 0x00002000026d7812 */ /* 0x000fe200078e0cff */
[C---:B------:R-:W-:Y:S01]  /*0470*/  IMAD.IADD R5, R120.reuse, 0x1, R48 ;  /* 0x0000000178057824 */ /* 0x040fe200078e0230 */
[----:B------:R-:W-:Y:S01]  /*0480*/  CS2R R82, SRZ ;  /* 0x0000000000527805 */ /* 0x000fe2000001ff00 */
[----:B------:R-:W-:Y:S01]  /*0490*/  IMAD.IADD R11, R9, 0x1, R112 ;  /* 0x00000001090b7824 */ /* 0x000fe200078e0270 */
[----:B------:R-:W-:Y:S01]  /*04a0*/  LOP3.LUT R109, R109, 0x1000, R6, 0xf8, !PT ;  /* 0x000010006d6d7812 */ /* 0x000fe200078ef806 */
[----:B------:R-:W-:Y:S01]  /*04b0*/  IMAD.WIDE.U32 R2, R120, 0x2, R130 ;  /* 0x0000000278027825 */ /* 0x000fe200078e0082 */
[----:B------:R-:W-:-:S03]  /*04c0*/  LOP3.LUT R108, R55, 0x780, R102, 0xf8, !PT ;  /* 0x00000780376c7812 */ /* 0x000fc600078ef866 */
[----:B------:R-:W-:Y:S01]  /*04d0*/  IMAD.IADD R13, R11, 0x1, R112 ;  /* 0x000000010b0d7824 */ /* 0x000fe200078e0270 */
[----:B------:R-:W-:Y:S01]  /*04e0*/  @!PT LDS RZ, [RZ] ;  /* 0x00000000fffff984 */ /* 0x000fe20000000800 */
[----:B------:R-:W-:Y:S01]  /*04f0*/  @!PT LDS RZ, [RZ] ;  /* 0x00000000fffff984 */ /* 0x000fe20000000800 */
[----:B------:R-:W-:Y:S01]  /*0500*/  @!PT LDS RZ, [RZ] ;  /* 0x00000000fffff984 */ /* 0x000fe20000000800 */
[----:B------:R2:W-:Y:S01]  /*0510*/  LDGSTS.E.128 [R124], desc[UR6][R2.64] ;  /* 0x00000000027c7fae */ /* 0x0005e2000b9a1806 */
[----:B------:R-:W-:-:S04]  /*0520*/  IMAD.WIDE.U32 R4, R5, 0x2, R130 ;  /* 0x0000000205047825 */ /* 0x000fc800078e0082 */
[--C-:B-1----:R-:W-:Y:S01]  /*0530*/  IMAD.WIDE.U32 R6, R7, 0x2, R128.reuse ;  /* 0x0000000207067825 */ /* 0x102fe200078e0080 */
[----:B------:R1:W-:Y:S03]  /*0540*/  LDGSTS.E.128 [R124+0x40], desc[UR6][R4.64] ;  /* 0x00040000047c7fae */ /* 0x0003e6000b9a1806 */
[--C-:B------:R-:W-:Y:S01]  /*0550*/  IMAD.WIDE.U32 R8, R9, 0x2, R128.reuse ;  /* 0x0000000209087825 */ /* 0x100fe200078e0080 */
[----:B------:R3:W-:Y:S01]  /*0560*/  LDGSTS.E.128 [R15+0x4000], desc[UR6][R6.64] ;  /* 0x04000000060f7fae */ /* 0x0007e2000b9a1806 */
[----:B--2---:R-:W-:Y:S02]  /*0570*/  CS2R R2, SRZ ;  /* 0x0000000000027805 */ /* 0x004fe4000001ff00 */
[--C-:B------:R-:W-:Y:S01]  /*0580*/  IMAD.WIDE.U32 R10, R11, 0x2, R128.reuse ;  /* 0x000000020b0a7825 */ /* 0x100fe200078e0080 */
[----:B------:R2:W-:Y:S03]  /*0590*/  LDGSTS.E.128 [R15+0x4200], desc[UR6][R8.64] ;  /* 0x04200000080f7fae */ /* 0x0005e6000b9a1806 */
[----:B------:R-:W-:Y:S01]  /*05a0*/  IMAD.WIDE.U32 R12, R13, 0x2, R128 ;  /* 0x000000020d0c7825 */ /* 0x000fe200078e0080 */
[----:B------:R4:W-:Y:S01]  /*05b0*/  LDGSTS.E.128 [R15+0x4400], desc[UR6][R10.64] ;  /* 0x044000000a0f7fae */ /* 0x0009e2000b9a1806 */
[----:B-1----:R-:W-:-:S02]  /*05c0*/  CS2R R4, SRZ ;  /* 0x0000000000047805 */ /* 0x002fc4000001ff00 */
[----:B------:R-:W-:Y:S01]  /*05d0*/  IMAD.SHL.U32 R105, R105, 0x8, RZ ;  /* 0x0000000869697824 */ /* 0x000fe200078e00ff */
[----:B------:R1:W-:Y:S01]  /*05e0*/  LDGSTS.E.128 [R15+0x4600], desc[UR6][R12.64] ;  /* 0x046000000c0f7fae */ /* 0x0003e2000b9a1806 */
[----:B---3--:R-:W-:-:S03]  /*05f0*/  CS2R R6, SRZ ;  /* 0x0000000000067805 */ /* 0x008fc6000001ff00 */
[----:B------:R-:W0:Y:S01]  /*0600*/  LDGDEPBAR ;  /* 0x00000000000079af */ /* 0x000e220000000000 */
[----:B--2---:R-:W-:Y:S02]  /*0610*/  CS2R R8, SRZ ;  /* 0x0000000000087805 */ /* 0x004fe4000001ff00 */
[----:B----4-:R-:W-:Y:S02]  /*0620*/  CS2R R10, SRZ ;  /* 0x00000000000a7805 */ /* 0x010fe4000001ff00 */
[----:B-1----:R-:W-:Y:S02]  /*0630*/  CS2R R12, SRZ ;  /* 0x00000000000c7805 */ /* 0x002fe4000001ff00 */
[----:B------:R-:W-:Y:S01]  /*0640*/  CS2R R14, SRZ ;  /* 0x00000000000e7805 */ /* 0x000fe2000001ff00 */
[----:B------:R-:W-:-:S04]  /*0650*/  DEPBAR.LE SB0, 0x0 ;  /* 0x000080000000791a */ /* 0x000fc80000000000 */
[----:B------:R-:W-:Y:S06]  /*0660*/  BAR.SYNC.DEFER_BLOCKING 0x0 ;  /* 0x0000000000007b1d */ /* 0x000fec0000010000 */
[----:B------:R-:W-:Y:S05]  /*0670*/  @!P0 BRA `(.L_x_0) ;  /* 0x0000000c00208947 */ /* 0x000fea0003800000 */
[----:B------:R-:W1:Y:S01]  /*0680*/  S2R R8, SR_LANEID ;  /* 0x0000000000087919 */ /* 0x000e620000000000 */
[----:B------:R-:W-:Y:S01]  /*0690*/  IMAD.SHL.U32 R3, R114, 0x100, RZ ;  /* 0x0000010072037824 */ /* 0x000fe200078e00ff */
[----:B------:R-:W-:Y:S01]  /*06a0*/  CS2R R92, SRZ ;  /* 0x00000000005c7805 */ /* 0x000fe2000001ff00 */
[C---:B------:R-:W-:Y:S01]  /*06b0*/  VIADD R5, R53.reuse, 0x23 ;  /* 0x0000002335057836 */ /* 0x040fe20000000000 */
[----:B------:R-:W-:Y:S01]  /*06c0*/  CS2R R94, SRZ ;  /* 0x00000000005e7805 */ /* 0x000fe2000001ff00 */
[C---:B------:R-:W-:Y:S01]  /*06d0*/  VIADD R2, R53.reuse, 0x21 ;  /* 0x0000002135027836 */ /* 0x040fe20000000000 */
[----:B------:R-:W-:Y:S01]  /*06e0*/  CS2R R90, SRZ ;  /* 0x00000000005a7805 */ /* 0x000fe2000001ff00 */
[C---:B------:R-:W-:Y:S01]  /*06f0*/  VIADD R4, R53.reuse, 0x22 ;  /* 0x0000002235047836 */ /* 0x040fe20000000000 */
[----:B------:R-:W-:Y:S01]  /*0700*/  CS2R R88, SRZ ;  /* 0x0000000000587805 */ /* 0x000fe2000001ff00 */
[----:B------:R-:W-:Y:S01]  /*0710*/  VIADD R53, R53, 0x20 ;  /* 0x0000002035357836 */ /* 0x000fe20000000000 */
[----:B------:R-:W-:Y:S01]  /*0720*/  CS2R R86, SRZ ;  /* 0x0000000000567805 */ /* 0x000fe2000001ff00 */
[--C-:B------:R-:W-:Y:S01]  /*0730*/  IMAD R116, R51, R48, R48.reuse ;  /* 0x0000003033747224 */ /* 0x100fe200078e0230 */
[----:B------:R-:W-:Y:S01]  /*0740*/  SHF.R.U32.HI R48, RZ, 0x5, R48 ;  /* 0x00000005ff307819 */ /* 0x000fe20000011630 */
[-CC-:B------:R-:W-:Y:S01]  /*0750*/  IMAD R2, R2, R112.reuse, R3.reuse ;  /* 0x0000007002027224 */ /* 0x180fe200078e0203 */
[----:B------:R-:W-:Y:S01]  /*0760*/  CS2R R36, SRZ ;  /* 0x0000000000247805 */ /* 0x000fe2000001ff00 */
[----:B------:R-:W-:Y:S01]  /*0770*/  IMAD R4, R4, R112, R3 ;  /* 0x0000007004047224 */ /* 0x000fe200078e0203 */
[----:B------:R-:W-:Y:S01]  /*0780*/  CS2R R38, SRZ ;  /* 0x0000000000267805 */ /* 0x000fe2000001ff00 */
[C---:B------:R-:W-:Y:S01]  /*0790*/  IMAD.IADD R123, R117.reuse, 0x1, R2 ;  /* 0x00000001757b7824 */ /* 0x040fe200078e0202 */
[----:B------:R-:W-:Y:S01]  /*07a0*/  CS2R R84, SRZ ;  /* 0x0000000000547805 */ /* 0x000fe2000001ff00 */
[----:B------:R-:W-:Y:S01]  /*07b0*/  IMAD.IADD R121, R117, 0x1, R4 ;  /* 0x0000000175797824 */ /* 0x000fe200078e0204 */
[----:B------:R-:W-:Y:S01]  /*07c0*/  CS2R R40, SRZ ;  /* 0x0000000000287805 */ /* 0x000fe2000001ff00 */
[C---:B------:R-:W-:Y:S01]  /*07d0*/  IMAD.SHL.U32 R111, R110.reuse, 0x80, RZ ;  /* 0x000000806e6f7824 */ /* 0x040fe200078e00ff */
[----:B------:R-:W-:Y:S01]  /*07e0*/  CS2R R42, SRZ ;  /* 0x00000000002a7805 */ /* 0x000fe2000001ff00 */
[----:B------:R-:W-:Y:S01]  /*07f0*/  IMAD.IADD R116, R49, 0x1, R116 ;  /* 0x0000000131747824 */ /* 0x000fe200078e0274 */
[----:B------:R-:W-:Y:S01]  /*0800*/  CS2R R12, SRZ ;  /* 0x00000000000c7805 */ /* 0x000fe2000001ff00 */
[----:B------:R-:W-:Y:S01]  /*0810*/  IMAD.SHL.U32 R110, R110, 0x2, RZ ;  /* 0x000000026e6e7824 */ /* 0x000fe200078e00ff */
[----:B------:R-:W-:Y:S01]  /*0820*/  CS2R R14, SRZ ;  /* 0x00000000000e7805 */ /* 0x000fe2000001ff00 */
[----:B------:R-:W-:Y:S01]  /*0830*/  IMAD.MOV.U32 R115, RZ, RZ, RZ ;  /* 0x000000ffff737224 */ /* 0x000fe200078e00ff */
[----:B------:R-:W-:Y:S01]  /*0840*/  CS2R R16, SRZ ;  /* 0x0000000000107805 */ /* 0x000fe2000001ff00 */
[----:B------:R-:W-:Y:S01]  /*0850*/  IMAD.MOV.U32 R96, RZ, RZ, RZ ;  /* 0x000000ffff607224 */ /* 0x000fe200078e00ff */
[----:B------:R-:W-:-:S02]  /*0860*/  CS2R R18, SRZ ;  /* 0x0000000000127805 */ /* 0x000fc4000001ff00 */
[----:B------:R-:W-:Y:S02]  /*0870*/  CS2R R20, SRZ ;  /* 0x0000000000147805 */ /* 0x000fe4000001ff00 */
[--C-:B-1----:R-:W-:Y:S02]  /*0880*/  SHF.R.U32.HI R6, RZ, 0x3, R8.reuse ;  /* 0x00000003ff067819 */ /* 0x102fe40000011608 */
[----:B------:R-:W-:Y:S02]  /*0890*/  CS2R R22, SRZ ;  /* 0x0000000000167805 */ /* 0x000fe4000001ff00 */
[----:B------:R-:W-:Y:S02]  /*08a0*/  LOP3.LUT R7, R8, 0x7, RZ, 0xc0, !PT ;  /* 0x0000000708077812 */ /* 0x000fe400078ec0ff */
[----:B------:R-:W-:Y:S02]  /*08b0*/  CS2R R44, SRZ ;  /* 0x00000000002c7805 */ /* 0x000fe4000001ff00 */
[----:B------:R-:W-:Y:S01]  /*08c0*/  CS2R R46, SRZ ;  /* 0x00000000002e7805 */ /* 0x000fe2000001ff00 */
[----:B------:R-:W-:Y:S01]  /*08d0*/  IMAD.SHL.U32 R10, R6, 0x8, RZ ;  /* 0x00000008060a7824 */ /* 0x000fe200078e00ff */
[----:B------:R-:W-:Y:S01]  /*08e0*/  CS2R R24, SRZ ;  /* 0x0000000000187805 */ /* 0x000fe2000001ff00 */
[-CC-:B------:R-:W-:Y:S01]  /*08f0*/  IMAD R6, R5, R112.reuse, R3.reuse ;  /* 0x0000007005067224 */ /* 0x180fe200078e0203 */
[----:B------:R-:W-:Y:S01]  /*0900*/  SHF.R.U32.HI R5, RZ, 0x4, R8 ;  /* 0x00000004ff057819 */ /* 0x000fe20000011608 */
[----:B------:R-:W-:Y:S01]  /*0910*/  IMAD R8, R53, R112, R3 ;  /* 0x0000007035087224 */ /* 0x000fe200078e0203 */
[----:B------:R-:W-:Y:S01]  /*0920*/  LOP3.LUT R10, R10, 0x8, R7, 0xe2, !PT ;  /* 0x000000080a0a7812 */ /* 0x000fe200078ee207 */
[----:B------:R-:W-:Y:S01]  /*0930*/  IMAD.IADD R119, R117, 0x1, R6 ;  /* 0x0000000175777824 */ /* 0x000fe200078e0206 */
[----:B------:R-:W-:Y:S01]  /*0940*/  CS2R R2, SRZ ;  /* 0x0000000000027805 */ /* 0x000fe2000001ff00 */
[----:B------:R-:W-:Y:S01]  /*0950*/  IMAD.SHL.U32 R5, R5, 0x8, RZ ;  /* 0x0000000805057824 */ /* 0x000fe200078e00ff */
[----:B------:R-:W-:Y:S01]  /*0960*/  CS2R R6, SRZ ;  /* 0x0000000000067805 */ /* 0x000fe2000001ff00 */
[----:B------:R-:W-:Y:S01]  /*0970*/  IMAD.IADD R117, R117, 0x1, R8 ;  /* 0x0000000175757824 */ /* 0x000fe200078e0208 */
[----:B------:R-:W-:Y:S01]  /*0980*/  CS2R R8, SRZ ;  /* 0x0000000000087805 */ /* 0x000fe2000001ff00 */
[C-C-:B------:R-:W-:Y:S01]  /*0990*/  IMAD R106, R10.reuse, 0x20, R5.reuse ;  /* 0x000000200a6a7824 */ /* 0x140fe200078e0205 */
[----:B------:R-:W-:Y:S01]  /*09a0*/  CS2R R26, SRZ ;  /* 0x00000000001a7805 */ /* 0x000fe2000001ff00 */
[----:B------:R-:W-:Y:S01]  /*09b0*/  IMAD R107, R10, 0x100, R5 ;  /* 0x000001000a6b7824 */ /* 0x000fe200078e0205 */
[----:B------:R-:W-:-:S02]  /*09c0*/  CS2R R4, SRZ ;  /* 0x0000000000047805 */ /* 0x000fc4000001ff00 */
[----:B------:R-:W-:Y:S02]  /*09d0*/  CS2R R10, SRZ ;  /* 0x00000000000a7805 */ /* 0x000fe4000001ff00 */
[----:B------:R-:W-:Y:S02]  /*09e0*/  CS2R R28, SRZ ;  /* 0x00000000001c7805 */ /* 0x000fe4000001ff00 */
[----:B------:R-:W-:Y:S02]  /*09f0*/  CS2R R30, SRZ ;  /* 0x00000000001e7805 */ /* 0x000fe4000001ff00 */
[----:B------:R-:W-:Y:S02]  /*0a00*/  CS2R R32, SRZ ;  /* 0x0000000000207805 */ /* 0x000fe4000001ff00 */
[----:B------:R-:W-:Y:S02]  /*0a10*/  CS2R R34, SRZ ;  /* 0x0000000000227805 */ /* 0x000fe4000001ff00 */
[----:B------:R-:W-:-:S02]  /*0a20*/  CS2R R80, SRZ ;  /* 0x0000000000507805 */ /* 0x000fc4000001ff00 */
[----:B------:R-:W-:Y:S01]  /*0a30*/  CS2R R82, SRZ ;  /* 0x0000000000527805 */ /* 0x000fe2000001ff00 */
[----:B------:R-:W-:Y:S01]  /*0a40*/  IMAD.MOV R118, RZ, RZ, -R48 ;  /* 0x000000ffff767224 */ /* 0x000fe200078e0a30 */
[----:B------:R-:W-:Y:S01]  /*0a50*/  UIADD3 UR5, UPT, UPT, UR4, 0x4000, URZ ;  /* 0x0000400004057890 */ /* 0x000fe2000fffe0ff */
[----:B------:R-:W-:Y:S02]  /*0a60*/  IMAD.SHL.U32 R106, R106, 0x2, RZ ;  /* 0x000000026a6a7824 */ /* 0x000fe400078e00ff */
[----:B------:R-:W-:-:S09]  /*0a70*/  IMAD.SHL.U32 R107, R107, 0x2, RZ ;  /* 0x000000026b6b7824 */ /* 0x000fd200078e00ff */
.L_x_1:
[----:B------:R-:W-:Y:S02]  /*0a80*/  VIADD R115, R115, 0x1 ;  /* 0x0000000173737836 */ /* 0x000fe40000000000 */
[----:B------:R-:W-:Y:S02]  /*0a90*/  VIADD R120, R120, 0x20 ;  /* 0x0000002078787836 */ /* 0x000fe40000000000 */
[C---:B------:R-:W-:Y:S02]  /*0aa0*/  IMAD.SHL.U32 R50, R115.reuse, 0x4000, RZ ;  /* 0x0000400073327824 */ /* 0x040fe400078e00ff */
[----:B------:R-:W-:Y:S02]  /*0ab0*/  IMAD.SHL.U32 R48, R115, 0x2000, RZ ;  /* 0x0000200073307824 */ /* 0x000fe400078e00ff */
[----:B------:R-:W-:Y:S01]  /*0ac0*/  VIADD R116, R116, 0x20 ;  /* 0x0000002074747836 */ /* 0x000fe20000000000 */
[----:B------:R-:W-:Y:S01]  /*0ad0*/  LOP3.LUT R57, R50, 0x4000, RZ, 0xc0, !PT ;  /* 0x0000400032397812 */ /* 0x000fe200078ec0ff */
[----:B------:R-:W-:Y:S01]  /*0ae0*/  IMAD.WIDE.U32 R52, R117, 0x2, R128 ;  /* 0x0000000275347825 */ /* 0x000fe200078e0080 */
[----:B------:R-:W-:-:S02]  /*0af0*/  LOP3.LUT R55, R48, 0x2000, RZ, 0xc0, !PT ;  /* 0x0000200030377812 */ /* 0x000fc400078ec0ff */
[----:B------:R-:W-:Y:S01]  /*0b00*/  IADD3 R75, PT, PT, R122, UR5, R57 ;  /* 0x000000057a4b7c10 */ /* 0x000fe2000fffe039 */
[----:B------:R-:W-:Y:S01]  /*0b10*/  IMAD.WIDE.U32 R48, R120, 0x2, R130 ;  /* 0x0000000278307825 */ /* 0x000fe200078e0082 */
[----:B------:R-:W-:Y:S02]  /*0b20*/  LOP3.LUT R54, R55, 0x2000, RZ, 0x3c, !PT ;  /* 0x0000200037367812 */ /* 0x000fe400078e3cff */
[----:B------:R-:W-:Y:S01]  /*0b30*/  LOP3.LUT R57, R57, 0x4000, RZ, 0x3c, !PT ;  /* 0x0000400039397812 */ /* 0x000fe200078e3cff */
[----:B------:R-:W-:Y:S01]  /*0b40*/  IMAD.IADD R59, R124, 0x1, R55 ;  /* 0x000000017c3b7824 */ /* 0x000fe200078e0237 */
[----:B------:R-:W-:Y:S01]  /*0b50*/  LOP3.LUT R54, R54, 0x1000, R111, 0xf8, !PT ;  /* 0x0000100036367812 */ /* 0x000fe200078ef86f */
[----:B------:R-:W-:Y:S01]  /*0b60*/  IMAD.WIDE.U32 R50, R116, 0x2, R130 ;  /* 0x0000000274327825 */ /* 0x000fe200078e0082 */
[----:B------:R-:W-:Y:S02]  /*0b70*/  LOP3.LUT R57, R57, 0x780, R110, 0xf8, !PT ;  /* 0x0000078039397812 */ /* 0x000fe400078ef86e */
[----:B------:R-:W-:Y:S01]  /*0b80*/  @!PT LDS RZ, [RZ] ;  /* 0x00000000fffff984 */ /* 0x000fe20000000800 */
[----:B------:R-:W-:Y:S01]  /*0b90*/  @!PT LDS RZ, [RZ] ;  /* 0x00000000fffff984 */ /* 0x000fe20000000800 */
[----:B------:R-:W-:Y:S01]  /*0ba0*/  @!PT LDS RZ, [RZ] ;  /* 0x00000000fffff984 */ /* 0x000fe20000000800 */
[----:B------:R1:W-:Y:S01]  /*0bb0*/  LDGSTS.E.128 [R59], desc[UR6][R48.64] ;  /* 0x00000000303b7fae */ /* 0x0003e2000b9a1806 */
[----:B------:R-:W-:-:S02]  /*0bc0*/  VIADD R126, R54, UR4 ;  /* 0x00000004367e7c36 */ /* 0x000fc40008000000 */
[----:B------:R-:W-:Y:S01]  /*0bd0*/  VIADD R125, R57, UR5 ;  /* 0x00000005397d7c36 */ /* 0x000fe20008000000 */
[----:B------:R-:W-:Y:S01]  /*0be0*/  LDGSTS.E.128 [R59+0x40], desc[UR6][R50.64] ;  /* 0x00040000323b7fae */ /* 0x000fe2000b9a1806 */
[----:B------:R-:W-:Y:S01]  /*0bf0*/  IMAD.WIDE.U32 R62, R123, 0x2, R128 ;  /* 0x000000027b3e7825 */ /* 0x000fe200078e0080 */
[----:B------:R-:W-:Y:S02]  /*0c00*/  IADD3 R68, PT, PT, R106, 0x400, R126 ;  /* 0x000004006a447810 */ /* 0x000fe40007ffe07e */
[----:B------:R-:W-:Y:S01]  /*0c10*/  IADD3 R56, PT, PT, R107, 0x20, R125 ;  /* 0x000000206b387810 */ /* 0x000fe20007ffe07d */
[----:B------:R-:W-:Y:S01]  /*0c20*/  IMAD.WIDE.U32 R60, R121, 0x2, R128 ;  /* 0x00000002793c7825 */ /* 0x000fe200078e0080 */
[C-C-:B------:R-:W-:Y:S01]  /*0c30*/  IADD3 R74, PT, PT, R107.reuse, 0x40, R125.reuse ;  /* 0x000000406b4a7810 */ /* 0x140fe20007ffe07d */
[----:B------:R2:W-:Y:S01]  /*0c40*/  LDGSTS.E.128 [R75], desc[UR6][R52.64] ;  /* 0x00000000344b7fae */ /* 0x0005e2000b9a1806 */
[----:B------:R-:W-:Y:S01]  /*0c50*/  IADD3 R64, PT, PT, R107, 0x60, R125 ;  /* 0x000000606b407810 */ /* 0x000fe20007ffe07d */
[----:B------:R-:W-:-:S02]  /*0c60*/  IMAD.WIDE.U32 R72, R119, 0x2, R128 ;  /* 0x0000000277487825 */ /* 0x000fc400078e0080 */
[----:B------:R-:W-:Y:S02]  /*0c70*/  LDGSTS.E.128 [R75+0x200], desc[UR6][R62.64] ;  /* 0x002000003e4b7fae */ /* 0x000fe4000b9a1806 */
[----:B-1----:R-:W-:Y:S02]  /*0c80*/  IMAD.IADD R48, R126, 0x1, R106 ;  /* 0x000000017e307824 */ /* 0x002fe400078e026a */
[----:B------:R1:W-:Y:S01]  /*0c90*/  LDGSTS.E.128 [R75+0x400], desc[UR6][R60.64] ;  /* 0x004000003c4b7fae */ /* 0x0003e2000b9a1806 */
[----:B------:R-:W-:Y:S02]  /*0ca0*/  VIADD R118, R118, 0x1 ;  /* 0x0000000176767836 */ /* 0x000fe40000000000 */
[----:B------:R-:W-:Y:S01]  /*0cb0*/  IMAD R123, R112, 0x20, R123 ;  /* 0x00000020707b7824 */ /* 0x000fe200078e027b */
[----:B------:R3:W-:Y:S01]  /*0cc0*/  LDGSTS.E.128 [R75+0x600], desc[UR6][R72.64] ;  /* 0x00600000484b7fae */ /* 0x0007e2000b9a1806 */
[----:B--2---:R-:W-:Y:S01]  /*0cd0*/  IMAD.IADD R52, R125, 0x1, R107 ;  /* 0x000000017d347824 */ /* 0x004fe200078e026b */
[----:B------:R-:W-:Y:S01]  /*0ce0*/  ISETP.NE.AND P0, PT, R118, -0x1, PT ;  /* 0xffffffff7600780c */ /* 0x000fe20003f05270 */
[C---:B------:R-:W-:Y:S01]  /*0cf0*/  IMAD R121, R112.reuse, 0x20, R121 ;  /* 0x0000002070797824 */ /* 0x040fe200078e0279 */
[----:B------:R-:W-:Y:S01]  /*0d00*/  LDSM.16.MT88.4 R56, [R56] ;  /* 0x000000003838783b */ /* 0x000fe20000004200 */
[----:B------:R-:W-:-:S02]  /*0d10*/  IMAD R119, R112, 0x20, R119 ;  /* 0x0000002070777824 */ /* 0x000fc400078e0277 */
[----:B------:R-:W-:Y:S01]  /*0d20*/  IMAD R117, R112, 0x20, R117 ;  /* 0x0000002070757824 */ /* 0x000fe200078e0275 */
[----:B-1----:R-:W-:Y:S04]  /*0d30*/  LDSM.16.MT88.4 R60, [R74] ;  /* 0x000000004a3c783b */ /* 0x002fe80000004200 */
[----:B------:R-:W1:Y:S04]  /*0d40*/  LDSM.16.M88.4 R68, [R68] ;  /* 0x000000004444783b */ /* 0x000e680000000200 */
[----:B------:R-:W2:Y:S04]  /*0d50*/  LDSM.16.MT88.4 R52, [R52] ;  /* 0x000000003434783b */ /* 0x000ea80000004200 */
[----:B------:R-:W4:Y:S04]  /*0d60*/  LDSM.16.MT88.4 R64, [R64] ;  /* 0x000000004040783b */ /* 0x000f280000004200 */
[----:B------:R-:W5:Y:S04]  /*0d70*/  LDSM.16.M88.4 R48, [R48] ;  /* 0x000000003030783b */ /* 0x000f680000000200 */
[----:B------:R-:W0:Y:S01]  /*0d80*/  LDGDEPBAR ;  /* 0x00000000000079af */ /* 0x000e220000000000 */
[----:B-1----:R-:W-:Y:S01]  /*0d90*/  HMMA.16816.F16 R76, R68, R58, R20 ;  /* 0x0000003a444c723c */ /* 0x002fe20000000814 */
[----:B------:R-:W-:-:S07]  /*0da0*/  IADD3 R20, PT, PT, R106, 0x800, R126 ;  /* 0x000008006a147810 */ /* 0x000fce0007ffe07e */
[----:B---3--:R-:W-:Y:S01]  /*0db0*/  HMMA.16816.F16 R72, R68, R62, R16 ;  /* 0x0000003e4448723c */ /* 0x008fe20000000810 */
[----:B------:R-:W-:-:S07]  /*0dc0*/  IADD3 R16, PT, PT, R106, 0xc00, R126 ;  /* 0x00000c006a107810 */ /* 0x000fce0007ffe07e */
[C---:B------:R-:W-:Y:S01]  /*0dd0*/  HMMA.16816.F16 R78, R68.reuse, R56, R22 ;  /* 0x00000038444e723c */ /* 0x040fe20000000816 */
[----:B------:R-:W1:Y:S07]  /*0de0*/  LDSM.16.M88.4 R20, [R20] ;  /* 0x000000001414783b */ /* 0x000e6e0000000200 */
[C---:B------:R-:W-:Y:S01]  /*0df0*/  HMMA.16816.F16 R74, R68.reuse, R60, R18 ;  /* 0x0000003c444a723c */ /* 0x040fe20000000812 */
[----:B------:R-:W3:Y:S07]  /*0e00*/  LDSM.16.M88.4 R16, [R16] ;  /* 0x000000001010783b */ /* 0x000eee0000000200 */
[C---:B--2---:R-:W-:Y:S08]  /*0e10*/  HMMA.16816.F16 R46, R68.reuse, R52, R46 ;  /* 0x00000034442e723c */ /* 0x044ff0000000082e */
[C---:B------:R-:W-:Y:S08]  /*0e20*/  HMMA.16816.F16 R44, R68.reuse, R54, R44 ;  /* 0x00000036442c723c */ /* 0x040ff0000000082c */
[C---:B----4-:R-:W-:Y:S08]  /*0e30*/  HMMA.16816.F16 R14, R68.reuse, R64, R14 ;  /* 0x00000040440e723c */ /* 0x050ff0000000080e */
[----:B------:R-:W-:Y:S08]  /*0e40*/  HMMA.16816.F16 R12, R68, R66, R12 ;  /* 0x00000042440c723c */ /* 0x000ff0000000080c */
[C---:B-----5:R-:W-:Y:S08]  /*0e50*/  HMMA.16816.F16 R82, R48.reuse, R52, R82 ;  /* 0x000000343052723c */ /* 0x060ff00000000852 */
[C---:B------:R-:W-:Y:S08]  /*0e60*/  HMMA.16816.F16 R80, R48.reuse, R54, R80 ;  /* 0x000000363050723c */ /* 0x040ff00000000850 */
[C---:B------:R-:W-:Y:S08]  /*0e70*/  HMMA.16816.F16 R34, R48.reuse, R56, R34 ;  /* 0x000000383022723c */ /* 0x040ff00000000822 */
[C---:B------:R-:W-:Y:S08]  /*0e80*/  HMMA.16816.F16 R32, R48.reuse, R58, R32 ;  /* 0x0000003a3020723c */ /* 0x040ff00000000820 */
[C---:B------:R-:W-:Y:S08]  /*0e90*/  HMMA.16816.F16 R30, R48.reuse, R60, R30 ;  /* 0x0000003c301e723c */ /* 0x040ff0000000081e */
[C---:B------:R-:W-:Y:S08]  /*0ea0*/  HMMA.16816.F16 R28, R48.reuse, R62, R28 ;  /* 0x0000003e301c723c */ /* 0x040ff0000000081c */
[C---:B------:R-:W-:Y:S08]  /*0eb0*/  HMMA.16816.F16 R26, R48.reuse, R64, R26 ;  /* 0x00000040301a723c */ /* 0x040ff0000000081a */
[----:B------:R-:W-:Y:S01]  /*0ec0*/  HMMA.16816.F16 R24, R48, R66, R24 ;  /* 0x000000423018723c */ /* 0x000fe20000000818 */
[----:B------:R-:W-:-:S06]  /*0ed0*/  IADD3 R48, PT, PT, R106, 0xc20, R126 ;  /* 0x00000c206a307810 */ /* 0x000fcc0007ffe07e */
[----:B------:R-:W-:Y:S01]  /*0ee0*/  LDSM.16.M88.4 R48, [R48] ;  /* 0x000000003030783b */ /* 0x000fe20000000200 */
[C---:B-1----:R-:W-:Y:S08]  /*0ef0*/  HMMA.16816.F16 R42, R20.reuse, R52, R42 ;  /* 0x00000034142a723c */ /* 0x042ff0000000082a */
[C---:B------:R-:W-:Y:S08]  /*0f00*/  HMMA.16816.F16 R40, R20.reuse, R54, R40 ;  /* 0x000000361428723c */ /* 0x040ff00000000828 */
[C---:B------:R-:W-:Y:S08]  /*0f10*/  HMMA.16816.F16 R100, R20.reuse, R56, R10 ;  /* 0x000000381464723c */ /* 0x040ff0000000080a */
[----:B------:R-:W-:Y:S01]  /*0f20*/  HMMA.16816.F16 R98, R20, R58, R8 ;  /* 0x0000003a1462723c */ /* 0x000fe20000000808 */
[----:B------:R-:W-:-:S06]  /*0f30*/  IADD3 R8, PT, PT, R106, 0x20, R126 ;  /* 0x000000206a087810 */ /* 0x000fcc0007ffe07e */
[----:B------:R-:W-:Y:S01]  /*0f40*/  LDSM.16.M88.4 R8, [R8] ;  /* 0x000000000808783b */ /* 0x000fe20000000200 */
[C---:B------:R-:W-:Y:S08]  /*0f50*/  HMMA.16816.F16 R70, R20.reuse, R60, R6 ;  /* 0x0000003c1446723c */ /* 0x040ff00000000806 */
[----:B------:R-:W-:Y:S01]  /*0f60*/  HMMA.16816.F16 R68, R20, R62, R4 ;  /* 0x0000003e1444723c */ /* 0x000fe20000000804 */
[----:B------:R-:W-:-:S06]  /*0f70*/  IADD3 R4, PT, PT, R106, 0x420, R126 ;  /* 0x000004206a047810 */ /* 0x000fcc0007ffe07e */
[----:B------:R-:W-:Y:S01]  /*0f80*/  LDSM.16.M88.4 R4, [R4] ;  /* 0x000000000404783b */ /* 0x000fe20000000200 */
[C---:B------:R-:W-:Y:S08]  /*0f90*/  HMMA.16816.F16 R2, R20.reuse, R64, R2 ;  /* 0x000000401402723c */ /* 0x040ff00000000802 */
[----:B------:R-:W-:Y:S01]  /*0fa0*/  HMMA.16816.F16 R84, R20, R66, R84 ;  /* 0x000000421454723c */ /* 0x000fe20000000854 */
[----:B------:R-:W-:-:S06]  /*0fb0*/  IADD3 R20, PT, PT, R107, 0x2000, R125 ;  /* 0x000020006b147810 */ /* 0x000fcc0007ffe07d */
[----:B------:R-:W1:Y:S01]  /*0fc0*/  LDSM.16.MT88.4 R20, [R20] ;  /* 0x000000001414783b */ /* 0x000e620000004200 */
[----:B---3--:R-:W-:Y:S01]  /*0fd0*/  HMMA.16816.F16 R38, R16, R52, R38 ;  /* 0x000000341026723c */ /* 0x008fe20000000826 */
[----:B------:R-:W-:-:S07]  /*0fe0*/  IADD3 R52, PT, PT, R106, 0x820, R126 ;  /* 0x000008206a347810 */ /* 0x000fce0007ffe07e */
[----:B------:R-:W-:Y:S01]  /*0ff0*/  HMMA.16816.F16 R86, R16, R56, R86 ;  /* 0x000000381056723c */ /* 0x000fe20000000856 */
[----:B------:R-:W-:-:S07]  /*1000*/  IADD3 R56, PT, PT, R107, 0x2020, R125 ;  /* 0x000020206b387810 */ /* 0x000fce0007ffe07d */
[----:B------:R-:W-:Y:S01]  /*1010*/  HMMA.16816.F16 R90, R16, R60, R90 ;  /* 0x0000003c105a723c */ /* 0x000fe2000000085a */
[----:B------:R-:W-:-:S07]  /*1020*/  IADD3 R60, PT, PT, R107, 0x2040, R125 ;  /* 0x000020406b3c7810 */ /* 0x000fce0007ffe07d */
[----:B------:R-:W-:Y:S01]  /*1030*/  HMMA.16816.F16 R92, R16, R64, R92 ;  /* 0x00000040105c723c */ /* 0x000fe2000000085c */
[----:B------:R-:W-:-:S07]  /*1040*/  IADD3 R64, PT, PT, R107, 0x2060, R125 ;  /* 0x000020606b407810 */ /* 0x000fce0007ffe07d */
[C---:B------:R-:W-:Y:S01]  /*1050*/  HMMA.16816.F16 R36, R16.reuse, R54, R36 ;  /* 0x000000361024723c */ /* 0x040fe20000000824 */
[----:B------:R-:W2:Y:S07]  /*1060*/  LDSM.16.M88.4 R52, [R52] ;  /* 0x000000003434783b */ /* 0x000eae0000000200 */
[C---:B------:R-:W-:Y:S01]  /*1070*/  HMMA.16816.F16 R88, R16.reuse, R58, R88 ;  /* 0x0000003a1058723c */ /* 0x040fe20000000858 */
[----:B------:R-:W3:Y:S07]  /*1080*/  LDSM.16.MT88.4 R56, [R56] ;  /* 0x000000003838783b */ /* 0x000eee0000004200 */
[C---:B------:R-:W-:Y:S01]  /*1090*/  HMMA.16816.F16 R94, R16.reuse, R62, R94 ;  /* 0x0000003e105e723c */ /* 0x040fe2000000085e */
[----:B------:R-:W4:Y:S07]  /*10a0*/  LDSM.16.MT88.4 R60, [R60] ;  /* 0x000000003c3c783b */ /* 0x000f2e0000004200 */
[----:B------:R-:W-:Y:S01]  /*10b0*/  HMMA.16816.F16 R96, R16, R66, R96 ;  /* 0x000000421060723c */ /* 0x000fe20000000860 */
[----:B------:R-:W5:Y:S01]  /*10c0*/  LDSM.16.MT88.4 R64, [R64] ;  /* 0x000000004040783b */ /* 0x000f620000004200 */
[----:B------:R-:W-:-:S06]  /*10d0*/  DEPBAR.LE SB0, 0x0 ;  /* 0x000080000000791a */ /* 0x000fcc0000000000 */
[-C--:B-1----:R-:W-:Y:S08]  /*10e0*/  HMMA.16816.F16 R82, R8, R20.reuse, R82 ;  /* 0x000000140852723c */ /* 0x082ff00000000852 */
[-C--:B------:R-:W-:Y:S08]  /*10f0*/  HMMA.16816.F16 R46, R4, R20.reuse, R46 ;  /* 0x00000014042e723c */ /* 0x080ff0000000082e */
[-C--:B--2---:R-:W-:Y:S08]  /*1100*/  HMMA.16816.F16 R42, R52, R20.reuse, R42 ;  /* 0x00000014342a723c */ /* 0x084ff0000000082a */
[----:B------:R-:W-:Y:S08]  /*1110*/  HMMA.16816.F16 R38, R48, R20, R38 ;  /* 0x000000143026723c */ /* 0x000ff00000000826 */
[-C--:B------:R-:W-:Y:S08]  /*1120*/  HMMA.16816.F16 R80, R8, R22.reuse, R80 ;  /* 0x000000160850723c */ /* 0x080ff00000000850 */
[-C--:B------:R-:W-:Y:S08]  /*1130*/  HMMA.16816.F16 R44, R4, R22.reuse, R44 ;  /* 0x00000016042c723c */ /* 0x080ff0000000082c */
[-C--:B------:R-:W-:Y:S08]  /*1140*/  HMMA.16816.F16 R40, R52, R22.reuse, R40 ;  /* 0x000000163428723c */ /* 0x080ff00000000828 */
[----:B------:R-:W-:Y:S08]  /*1150*/  HMMA.16816.F16 R36, R48, R22, R36 ;  /* 0x000000163024723c */ /* 0x000ff00000000824 */
[C---:B---3--:R-:W-:Y:S08]  /*1160*/  HMMA.16816.F16 R34, R8.reuse, R56, R34 ;  /* 0x000000380822723c */ /* 0x048ff00000000822 */
[C---:B------:R-:W-:Y:S08]  /*1170*/  HMMA.16816.F16 R32, R8.reuse, R58, R32 ;  /* 0x0000003a0820723c */ /* 0x040ff00000000820 */
[C---:B----4-:R-:W-:Y:S08]  /*1180*/  HMMA.16816.F16 R30, R8.reuse, R60, R30 ;  /* 0x0000003c081e723c */ /* 0x050ff0000000081e */
[C---:B------:R-:W-:Y:S08]  /*1190*/  HMMA.16816.F16 R28, R8.reuse, R62, R28 ;  /* 0x0000003e081c723c */ /* 0x040ff0000000081c */
[C---:B-----5:R-:W-:Y:S08]  /*11a0*/  HMMA.16816.F16 R26, R8.reuse, R64, R26 ;  /* 0x00000040081a723c */ /* 0x060ff0000000081a */
[----:B------:R-:W-:Y:S08]  /*11b0*/  HMMA.16816.F16 R24, R8, R66, R24 ;  /* 0x000000420818723c */ /* 0x000ff00000000818 */
[C---:B------:R-:W-:Y:S08]  /*11c0*/  HMMA.16816.F16 R22, R4.reuse, R56, R78 ;  /* 0x000000380416723c */ /* 0x040ff0000000084e */
[C---:B------:R-:W-:Y:S08]  /*11d0*/  HMMA.16816.F16 R20, R4.reuse, R58, R76 ;  /* 0x0000003a0414723c */ /* 0x040ff0000000084c */
[C---:B------:R-:W-:Y:S08]  /*11e0*/  HMMA.16816.F16 R18, R4.reuse, R60, R74 ;  /* 0x0000003c0412723c */ /* 0x040ff0000000084a */
[C---:B------:R-:W-:Y:S08]  /*11f0*/  HMMA.16816.F16 R16, R4.reuse, R62, R72 ;  /* 0x0000003e0410723c */ /* 0x040ff00000000848 */
[C---:B------:R-:W-:Y:S08]  /*1200*/  HMMA.16816.F16 R14, R4.reuse, R64, R14 ;  /* 0x00000040040e723c */ /* 0x040ff0000000080e */
        /* <DEDUP_REMOVED lines=12> */
[----:B------:R-:W-:Y:S01]  /*12d0*/  HMMA.16816.F16 R96, R48, R66, R96 ;  /* 0x000000423060723c */ /* 0x000fe20000000860 */
[----:B------:R-:W-:Y:S06]  /*12e0*/  BAR.SYNC.DEFER_BLOCKING 0x0 ;  /* 0x0000000000007b1d */ /* 0x000fec0000010000 */
[----:B------:R-:W-:-:S13]  /*12f0*/  @P0 BRA `(.L_x_1) ;  /* 0xfffffff400e00947 */ /* 0x000fda000383ffff */
.L_x_0:
[----:B------:R-:W-:Y:S01]  /*1300*/  VIADD R118, R108, UR4 ;  /* 0x000000046c767c36 */ /* 0x000fe20008000000 */
[----:B------:R-:W-:Y:S01]  /*1310*/  LOP3.LUT R102, R102, 0x40, RZ, 0xc0, !PT ;  /* 0x0000004066667812 */ /* 0x000fe200078ec0ff */
[----:B------:R-:W-:Y:S01]  /*1320*/  VIADD R116, R109, UR4 ;  /* 0x000000046d747c36 */ /* 0x000fe20008000000 */
[----:B------:R-:W1:Y:S01]  /*1330*/  LDCU.64 UR4, c[0x0][0x3a0] ;  /* 0x00007400ff0477ac */ /* 0x000e620008000a00 */
[C-C-:B------:R-:W-:Y:S02]  /*1340*/  IMAD R115, R104.reuse, 0x20, R105.reuse ;  /* 0x0000002068737824 */ /* 0x140fe400078e0269 */
[----:B------:R-:W-:Y:S02]  /*1350*/  IMAD R117, R104, 0x100, R105 ;  /* 0x0000010068757824 */ /* 0x000fe400078e0269 */
[----:B------:R-:W-:Y:S02]  /*1360*/  VIADD R52, R118, 0x4040 ;  /* 0x0000404076347836 */ /* 0x000fe40000000000 */
[----:B------:R-:W-:-:S02]  /*1370*/  VIADD R72, R116, 0x800 ;  /* 0x0000080074487836 */ /* 0x000fc40000000000 */
[----:B------:R-:W-:Y:S02]  /*1380*/  VIADD R48, R118, 0x4000 ;  /* 0x0000400076307836 */ /* 0x000fe40000000000 */
[----:B------:R-:W-:Y:S02]  /*1390*/  VIADD R60, R116, 0x400 ;  /* 0x00000400743c7836 */ /* 0x000fe40000000000 */
[C---:B------:R-:W-:Y:S02]  /*13a0*/  VIADD R50, R118.reuse, 0x4020 ;  /* 0x0000402076327836 */ /* 0x040fe40000000000 */
[----:B------:R-:W-:Y:S02]  /*13b0*/  VIADD R56, R118, 0x4060 ;  /* 0x0000406076387836 */ /* 0x000fe40000000000 */
[----:B------:R-:W-:Y:S02]  /*13c0*/  IMAD.U32 R61, R117, 0x2, R52 ;  /* 0x00000002753d7824 */ /* 0x000fe400078e0034 */
[----:B------:R-:W-:-:S02]  /*13d0*/  IMAD.U32 R72, R115, 0x2, R72 ;  /* 0x0000000273487824 */ /* 0x000fc400078e0048 */
[C---:B------:R-:W-:Y:S02]  /*13e0*/  IMAD.U32 R53, R117.reuse, 0x2, R48 ;  /* 0x0000000275357824 */ /* 0x040fe400078e0030 */
[C---:B------:R-:W-:Y:S02]  /*13f0*/  IMAD.U32 R57, R117.reuse, 0x2, R50 ;  /* 0x0000000275397824 */ /* 0x040fe400078e0032 */
[----:B------:R-:W-:Y:S01]  /*1400*/  IMAD.U32 R64, R117, 0x2, R56 ;  /* 0x0000000275407824 */ /* 0x000fe200078e0038 */
[----:B------:R-:W-:Y:S01]  /*1410*/  LDSM.16.M88.4 R72, [R72] ;  /* 0x000000004848783b */ /* 0x000fe20000000200 */
[C---:B------:R-:W-:Y:S02]  /*1420*/  IMAD.U32 R68, R115.reuse, 0x2, R60 ;  /* 0x0000000273447824 */ /* 0x040fe400078e003c */
[----:B------:R-:W-:Y:S01]  /*1430*/  VIADD R76, R116, 0xc00 ;  /* 0x00000c00744c7836 */ /* 0x000fe20000000000 */
[----:B------:R-:W2:Y:S01]  /*1440*/  LDSM.16.MT88.4 R60, [R61] ;  /* 0x000000003d3c783b */ /* 0x000ea20000004200 */
[----:B------:R-:W-:-:S02]  /*1450*/  IMAD.U32 R49, R115, 0x2, R116 ;  /* 0x0000000273317824 */ /* 0x000fc400078e0074 */
[----:B------:R-:W-:Y:S01]  /*1460*/  IMAD.U32 R76, R115, 0x2, R76 ;  /* 0x00000002734c7824 */ /* 0x000fe200078e004c */
[----:B------:R-:W3:Y:S01]  /*1470*/  LDSM.16.MT88.4 R52, [R53] ;  /* 0x000000003534783b */ /* 0x000ee20000004200 */
[----:B------:R-:W-:-:S03]  /*1480*/  IMAD R113, R113, 0x80, R102 ;  /* 0x0000008071717824 */ /* 0x000fc600078e0266 */
[----:B------:R-:W-:Y:S01]  /*1490*/  LDSM.16.MT88.4 R56, [R57] ;  /* 0x000000003938783b */ /* 0x000fe20000004200 */
[----:B------:R-:W-:-:S03]  /*14a0*/  IMAD R113, R113, R112, RZ ;  /* 0x0000007071717224 */ /* 0x000fc600078e02ff */
[----:B------:R-:W-:Y:S04]  /*14b0*/  LDSM.16.MT88.4 R64, [R64] ;  /* 0x000000004040783b */ /* 0x000fe80000004200 */
[----:B------:R-:W4:Y:S04]  /*14c0*/  LDSM.16.M88.4 R68, [R68] ;  /* 0x000000004444783b */ /* 0x000f280000000200 */
[----:B------:R-:W5:Y:S04]  /*14d0*/  LDSM.16.M88.4 R48, [R49] ;  /* 0x000000003130783b */ /* 0x000f680000000200 */
[----:B------:R-:W1:Y:S01]  /*14e0*/  LDSM.16.M88.4 R76, [R76] ;  /* 0x000000004c4c783b */ /* 0x000e620000000200 */
[----:B--2---:R-:W-:Y:S01]  /*14f0*/  HMMA.16816.F16 R110, R72, R62, R4 ;  /* 0x0000003e486e723c */ /* 0x004fe20000000804 */
[----:B------:R-:W-:-:S07]  /*1500*/  VIADD R4, R116, 0x20 ;  /* 0x0000002074047836 */ /* 0x000fce0000000000 */
[----:B---3--:R-:W-:Y:S01]  /*1510*/  HMMA.16816.F16 R100, R72, R54, R40 ;  /* 0x000000364864723c */ /* 0x008fe20000000828 */
[----:B------:R-:W-:Y:S02]  /*1520*/  IMAD.U32 R40, R115, 0x2, R4 ;  /* 0x0000000273287824 */ /* 0x000fe400078e0004 */
[----:B------:R-:W-:-:S05]  /*1530*/  VIADD R4, R116, 0x420 ;  /* 0x0000042074047836 */ /* 0x000fca0000000000 */
[C---:B----4-:R-:W-:Y:S08]  /*1540*/  HMMA.16816.F16 R46, R68.reuse, R52, R46 ;  /* 0x00000034442e723c */ /* 0x050ff0000000082e */
[C---:B------:R-:W-:Y:S08]  /*1550*/  HMMA.16816.F16 R44, R68.reuse, R54, R44 ;  /* 0x00000036442c723c */ /* 0x040ff0000000082c */
[C---:B------:R-:W-:Y:S08]  /*1560*/  HMMA.16816.F16 R22, R68.reuse, R56, R22 ;  /* 0x000000384416723c */ /* 0x040ff00000000816 */
[C---:B------:R-:W-:Y:S08]  /*1570*/  HMMA.16816.F16 R20, R68.reuse, R58, R20 ;  /* 0x0000003a4414723c */ /* 0x040ff00000000814 */
[C---:B------:R-:W-:Y:S08]  /*1580*/  HMMA.16816.F16 R18, R68.reuse, R60, R18 ;  /* 0x0000003c4412723c */ /* 0x040ff00000000812 */
[C---:B------:R-:W-:Y:S08]  /*1590*/  HMMA.16816.F16 R16, R68.reuse, R62, R16 ;  /* 0x0000003e4410723c */ /* 0x040ff00000000810 */
[C---:B------:R-:W-:Y:S08]  /*15a0*/  HMMA.16816.F16 R98, R68.reuse, R64, R14 ;  /* 0x000000404462723c */ /* 0x040ff0000000080e */
[----:B------:R-:W-:Y:S08]  /*15b0*/  HMMA.16816.F16 R68, R68, R66, R12 ;  /* 0x000000424444723c */ /* 0x000ff0000000080c */
[C---:B------:R-:W-:Y:S01]  /*15c0*/  HMMA.16816.F16 R70, R72.reuse, R52, R42 ;  /* 0x000000344846723c */ /* 0x040fe2000000082a */
[----:B------:R-:W-:Y:S07]  /*15d0*/  LDSM.16.M88.4 R40, [R40] ;  /* 0x000000002828783b */ /* 0x000fee0000000200 */
[----:B------:R-:W-:Y:S01]  /*15e0*/  HMMA.16816.F16 R104, R72, R56, R10 ;  /* 0x000000384868723c */ /* 0x000fe2000000080a */
[----:B------:R-:W-:-:S04]  /*15f0*/  VIADD R10, R118, 0x6040 ;  /* 0x00006040760a7836 */ /* 0x000fc80000000000 */
[----:B------:R-:W-:-:S03]  /*1600*/  IMAD.U32 R5, R117, 0x2, R10 ;  /* 0x0000000275057824 */ /* 0x000fc600078e000a */
[----:B------:R-:W-:Y:S01]  /*1610*/  HMMA.16816.F16 R106, R72, R58, R8 ;  /* 0x0000003a486a723c */ /* 0x000fe20000000808 */
[----:B------:R-:W-:-:S04]  /*1620*/  VIADD R8, R118, 0x6020 ;  /* 0x0000602076087836 */ /* 0x000fc80000000000 */
[----:B------:R-:W-:-:S03]  /*1630*/  IMAD.U32 R8, R117, 0x2, R8 ;  /* 0x0000000275087824 */ /* 0x000fc600078e0008 */
[C---:B------:R-:W-:Y:S01]  /*1640*/  HMMA.16816.F16 R108, R72.reuse, R60, R6 ;  /* 0x0000003c486c723c */ /* 0x040fe20000000806 */
[C---:B------:R-:W-:Y:S02]  /*1650*/  VIADD R6, R118.reuse, 0x6000 ;  /* 0x0000600076067836 */ /* 0x040fe40000000000 */
[----:B------:R-:W2:Y:S01]  /*1660*/  LDSM.16.MT88.4 R8, [R8] ;  /* 0x000000000808783b */ /* 0x000ea20000004200 */
[----:B------:R-:W-:Y:S02]  /*1670*/  VIADD R118, R118, 0x6060 ;  /* 0x0000606076767836 */ /* 0x000fe40000000000 */
[----:B------:R-:W-:Y:S02]  /*1680*/  IMAD.U32 R12, R117, 0x2, R6 ;  /* 0x00000002750c7824 */ /* 0x000fe400078e0006 */
[C---:B------:R-:W-:Y:S04]  /*1690*/  HMMA.16816.F16 R2, R72.reuse, R64, R2 ;  /* 0x000000404802723c */ /* 0x040fe80000000802 */
[----:B------:R-:W-:Y:S04]  /*16a0*/  LDSM.16.MT88.4 R12, [R12] ;  /* 0x000000000c0c783b */ /* 0x000fe80000004200 */
[----:B------:R-:W-:Y:S08]  /*16b0*/  HMMA.16816.F16 R72, R72, R66, R84 ;  /* 0x000000424848723c */ /* 0x000ff00000000854 */
[-C--:B-----5:R-:W-:Y:S08]  /*16c0*/  HMMA.16816.F16 R82, R48, R52.reuse, R82 ;  /* 0x000000343052723c */ /* 0x0a0ff00000000852 */
[----:B-1----:R-:W-:Y:S01]  /*16d0*/  HMMA.16816.F16 R74, R76, R52, R38 ;  /* 0x000000344c4a723c */ /* 0x002fe20000000826 */
[----:B------:R-:W-:-:S02]  /*16e0*/  VIADD R52, R116, 0x820 ;  /* 0x0000082074347836 */ /* 0x000fc40000000000 */
[----:B------:R-:W-:Y:S02]  /*16f0*/  VIADD R116, R116, 0xc20 ;  /* 0x00000c2074747836 */ /* 0x000fe40000000000 */
[----:B------:R-:W-:Y:S02]  /*1700*/  IMAD.U32 R52, R115, 0x2, R52 ;  /* 0x0000000273347824 */ /* 0x000fe400078e0034 */
[----:B------:R-:W-:Y:S01]  /*1710*/  IMAD.U32 R38, R117, 0x2, R118 ;  /* 0x0000000275267824 */ /* 0x000fe200078e0076 */
[C---:B------:R-:W-:Y:S08]  /*1720*/  HMMA.16816.F16 R80, R48.reuse, R54, R80 ;  /* 0x000000363050723c */ /* 0x040ff00000000850 */
[C---:B------:R-:W-:Y:S08]  /*1730*/  HMMA.16816.F16 R34, R48.reuse, R56, R34 ;  /* 0x000000383022723c */ /* 0x040ff00000000822 */
[C---:B------:R-:W-:Y:S08]  /*1740*/  HMMA.16816.F16 R32, R48.reuse, R58, R32 ;  /* 0x0000003a3020723c */ /* 0x040ff00000000820 */
[C---:B------:R-:W-:Y:S08]  /*1750*/  HMMA.16816.F16 R30, R48.reuse, R60, R30 ;  /* 0x0000003c301e723c */ /* 0x040ff0000000081e */
[C---:B------:R-:W-:Y:S08]  /*1760*/  HMMA.16816.F16 R28, R48.reuse, R62, R28 ;  /* 0x0000003e301c723c */ /* 0x040ff0000000081c */
[C---:B------:R-:W-:Y:S08]  /*1770*/  HMMA.16816.F16 R26, R48.reuse, R64, R26 ;  /* 0x00000040301a723c */ /* 0x040ff0000000081a */
[----:B------:R-:W-:Y:S01]  /*1780*/  HMMA.16816.F16 R24, R48, R66, R24 ;  /* 0x000000423018723c */ /* 0x000fe20000000818 */
[----:B------:R-:W-:-:S02]  /*1790*/  IMAD.U32 R48, R115, 0x2, R4 ;  /* 0x0000000273307824 */ /* 0x000fc400078e0004 */
[----:B------:R-:W-:Y:S04]  /*17a0*/  LDSM.16.MT88.4 R4, [R5] ;  /* 0x000000000504783b */ /* 0x000fe80000004200 */
[----:B------:R-:W1:Y:S01]  /*17b0*/  LDSM.16.M88.4 R48, [R48] ;  /* 0x000000003030783b */ /* 0x000e620000000200 */
[----:B------:R-:W-:Y:S01]  /*17c0*/  HMMA.16816.F16 R86, R76, R56, R86 ;  /* 0x000000384c56723c */ /* 0x000fe20000000856 */
[----:B------:R-:W-:-:S07]  /*17d0*/  IMAD.U32 R56, R115, 0x2, R116 ;  /* 0x0000000273387824 */ /* 0x000fce00078e0074 */
[C---:B------:R-:W-:Y:S01]  /*17e0*/  HMMA.16816.F16 R84, R76.reuse, R54, R36 ;  /* 0x000000364c54723c */ /* 0x040fe20000000824 */
[----:B------:R-:W3:Y:S04]  /*17f0*/  LDSM.16.M88.4 R52, [R52] ;  /* 0x000000003434783b */ /* 0x000ee80000000200 */
[----:B------:R-:W-:Y:S03]  /*1800*/  LDSM.16.MT88.4 R36, [R38] ;  /* 0x000000002624783b */ /* 0x000fe60000004200 */
[C---:B------:R-:W-:Y:S01]  /*1810*/  HMMA.16816.F16 R88, R76.reuse, R58, R88 ;  /* 0x0000003a4c58723c */ /* 0x040fe20000000858 */
[----:B------:R-:W4:Y:S07]  /*1820*/  LDSM.16.M88.4 R56, [R56] ;  /* 0x000000003838783b */ /* 0x000f2e0000000200 */
[----:B------:R-:W-:Y:S08]  /*1830*/  HMMA.16816.F16 R60, R76, R60, R90 ;  /* 0x0000003c4c3c723c */ /* 0x000ff0000000085a */
[-C--:B--2---:R-:W-:Y:S08]  /*1840*/  HMMA.16816.F16 R34, R40, R8.reuse, R34 ;  /* 0x000000082822723c */ /* 0x084ff00000000822 */
[----:B-1----:R-:W-:Y:S08]  /*1850*/  HMMA.16816.F16 R22, R48, R8, R22 ;  /* 0x000000083016723c */ /* 0x002ff00000000816 */
[----:B------:R-:W-:Y:S08]  /*1860*/  HMMA.16816.F16 R62, R76, R62, R94 ;  /* 0x0000003e4c3e723c */ /* 0x000ff0000000085e */
[-C--:B---3--:R-:W-:Y:S08]  /*1870*/  HMMA.16816.F16 R104, R52, R8.reuse, R104 ;  /* 0x000000083468723c */ /* 0x088ff00000000868 */
[----:B----4-:R-:W-:Y:S01]  /*1880*/  HMMA.16816.F16 R86, R56, R8, R86 ;  /* 0x000000083856723c */ /* 0x010fe20000000856 */
[----:B------:R-:W-:-:S02]  /*1890*/  LOP3.LUT R9, R0, 0x3c0, RZ, 0xc0, !PT ;  /* 0x000003c000097812 */ /* 0x000fc400078ec0ff */
[----:B------:R-:W-:Y:S02]  /*18a0*/  LOP3.LUT R8, R103, 0x3, RZ, 0xc0, !PT ;  /* 0x0000000367087812 */ /* 0x000fe400078ec0ff */
[----:B------:R-:W-:Y:S01]  /*18b0*/  SHF.R.U32.HI R0, RZ, 0x1, R112 ;  /* 0x00000001ff007819 */ /* 0x000fe20000011670 */
[----:B------:R-:W-:Y:S02]  /*18c0*/  IMAD R114, R114, 0x100, R9 ;  /* 0x0000010072727824 */ /* 0x000fe400078e0209 */
[----:B------:R-:W-:Y:S01]  /*18d0*/  HMMA.16816.F16 R32, R40, R10, R32 ;  /* 0x0000000a2820723c */ /* 0x000fe20000000820 */
[----:B------:R-:W-:-:S07]  /*18e0*/  IMAD.MOV.U32 R9, RZ, RZ, RZ ;  /* 0x000000ffff097224 */ /* 0x000fce00078e00ff */
[-C--:B------:R-:W-:Y:S08]  /*18f0*/  HMMA.16816.F16 R20, R48, R10.reuse, R20 ;  /* 0x0000000a3014723c */ /* 0x080ff00000000814 */
[-C--:B------:R-:W-:Y:S08]  /*1900*/  HMMA.16816.F16 R106, R52, R10.reuse, R106 ;  /* 0x0000000a346a723c */ /* 0x080ff0000000086a */
[----:B------:R-:W-:Y:S01]  /*1910*/  HMMA.16816.F16 R88, R56, R10, R88 ;  /* 0x0000000a3858723c */ /* 0x000fe20000000858 */
[----:B------:R-:W-:-:S05]  /*1920*/  SHF.R.U32.HI R11, RZ, 0x2, R103 ;  /* 0x00000002ff0b7819 */ /* 0x000fca0000011667 */
[----:B------:R-:W-:Y:S02]  /*1930*/  IMAD.WIDE.U32 R8, R11, R0, R8 ;  /* 0x000000000b087225 */ /* 0x000fe400078e0008 */
[----:B------:R-:W-:Y:S02]  /*1940*/  HMMA.16816.F16 R46, R48, R12, R46 ;  /* 0x0000000c302e723c */ /* 0x000fe4000000082e */
[----:B------:R-:W-:-:S06]  /*1950*/  IMAD R11, R112, 0x20, R113 ;  /* 0x00000020700b7824 */ /* 0x000fcc00078e0271 */
[C---:B------:R-:W-:Y:S08]  /*1960*/  HMMA.16816.F16 R44, R48.reuse, R14, R44 ;  /* 0x0000000e302c723c */ /* 0x040ff0000000082c */
[C---:B------:R-:W-:Y:S08]  /*1970*/  HMMA.16816.F16 R18, R48.reuse, R4, R18 ;  /* 0x000000043012723c */ /* 0x040ff00000000812 */
[C---:B------:R-:W-:Y:S08]  /*1980*/  HMMA.16816.F16 R16, R48.reuse, R6, R16 ;  /* 0x000000063010723c */ /* 0x040ff00000000810 */
[C---:B------:R-:W-:Y:S08]  /*1990*/  HMMA.16816.F16 R98, R48.reuse, R36, R98 ;  /* 0x000000243062723c */ /* 0x040ff00000000862 */
[----:B------:R-:W-:Y:S01]  /*19a0*/  HMMA.16816.F16 R68, R48, R38, R68 ;  /* 0x000000263044723c */ /* 0x000fe20000000844 */
[----:B------:R-:W-:Y:S01]  /*19b0*/  IADD3 R51, P0, PT, R114, R113, RZ ;  /* 0x0000007172337210 */ /* 0x000fe20007f1e0ff */
[----:B------:R-:W-:-:S05]  /*19c0*/  IMAD R113, R112, 0x10, R113 ;  /* 0x0000001070717824 */ /* 0x000fca00078e0271 */
[----:B------:R-:W-:Y:S01]  /*19d0*/  IADD3 R113, P2, PT, R114, R113, RZ ;  /* 0x0000007172717210 */ /* 0x000fe20007f5e0ff */
[-C--:B------:R-:W-:Y:S08]  /*19e0*/  HMMA.16816.F16 R30, R40, R4.reuse, R30 ;  /* 0x00000004281e723c */ /* 0x080ff0000000081e */
[-C--:B------:R-:W-:Y:S08]  /*19f0*/  HMMA.16816.F16 R108, R52, R4.reuse, R108 ;  /* 0x00000004346c723c */ /* 0x080ff0000000086c */
[----:B------:R-:W-:Y:S01]  /*1a00*/  HMMA.16816.F16 R60, R56, R4, R60 ;  /* 0x00000004383c723c */ /* 0x000fe2000000083c */
[----:B------:R-:W-:Y:S01]  /*1a10*/  IMAD R5, R112, 0x10, R11 ;  /* 0x0000001070057824 */ /* 0x000fe200078e020b */
[----:B------:R-:W-:Y:S01]  /*1a20*/  IADD3 R11, P3, PT, R114, R11, RZ ;  /* 0x0000000b720b7210 */ /* 0x000fe20007f7e0ff */
[----:B------:R-:W-:-:S03]  /*1a30*/  IMAD.X R4, RZ, RZ, RZ, P0 ;  /* 0x000000ffff047224 */ /* 0x000fc600000e06ff */
[----:B------:R-:W-:Y:S01]  /*1a40*/  IADD3 R5, P0, PT, R114, R5, RZ ;  /* 0x0000000572057210 */ /* 0x000fe20007f1e0ff */
[----:B------:R-:W-:Y:S01]  /*1a50*/  IMAD.X R10, RZ, RZ, RZ, P3 ;  /* 0x000000ffff0a7224 */ /* 0x000fe200018e06ff */
[C---:B------:R-:W-:Y:S08]  /*1a60*/  HMMA.16816.F16 R82, R40.reuse, R12, R82 ;  /* 0x0000000c2852723c */ /* 0x040ff00000000852 */
[C---:B------:R-:W-:Y:S08]  /*1a70*/  HMMA.16816.F16 R80, R40.reuse, R14, R80 ;  /* 0x0000000e2850723c */ /* 0x040ff00000000850 */
[C---:B------:R-:W-:Y:S08]  /*1a80*/  HMMA.16816.F16 R28, R40.reuse, R6, R28 ;  /* 0x00000006281c723c */ /* 0x040ff0000000081c */
[C---:B------:R-:W-:Y:S08]  /*1a90*/  HMMA.16816.F16 R26, R40.reuse, R36, R26 ;  /* 0x00000024281a723c */ /* 0x040ff0000000081a */
[----:B------:R-:W-:Y:S01]  /*1aa0*/  HMMA.16816.F16 R24, R40, R38, R24 ;  /* 0x000000262818723c */ /* 0x000fe20000000818 */
[----:B------:R-:W-:-:S04]  /*1ab0*/  LEA R41, P1, R51, UR4, 0x1 ;  /* 0x0000000433297c11 */ /* 0x000fc8000f8208ff */
[----:B------:R-:W-:Y:S01]  /*1ac0*/  LEA.HI.X R51, R51, UR5, R4, 0x1, P1 ;  /* 0x0000000533337c11 */ /* 0x000fe200088f0c04 */
[----:B------:R-:W-:Y:S02]  /*1ad0*/  IMAD.X R4, RZ, RZ, RZ, P2 ;  /* 0x000000ffff047224 */ /* 0x000fe400010e06ff */
[-C--:B------:R-:W-:Y:S08]  /*1ae0*/  HMMA.16816.F16 R110, R52, R6.reuse, R110 ;  /* 0x00000006346e723c */ /* 0x080ff0000000086e */
[----:B------:R-:W-:Y:S01]  /*1af0*/  HMMA.16816.F16 R62, R56, R6, R62 ;  /* 0x00000006383e723c */ /* 0x000fe2000000083e */
[----:B------:R-:W-:Y:S01]  /*1b00*/  LEA R7, P1, R113, UR4, 0x1 ;  /* 0x0000000471077c11 */ /* 0x000fe2000f8208ff */
[----:B------:R-:W-:-:S03]  /*1b10*/  IMAD.X R6, RZ, RZ, RZ, P0 ;  /* 0x000000ffff067224 */ /* 0x000fc600000e06ff */
[----:B------:R-:W-:Y:S02]  /*1b20*/  LEA.HI.X R49, R113, UR5, R4, 0x1, P1 ;  /* 0x0000000571317c11 */ /* 0x000fe400088f0c04 */
[----:B------:R-:W-:Y:S01]  /*1b30*/  LEA R4, P0, R8, R41, 0x2 ;  /* 0x0000002908047211 */ /* 0x000fe200078010ff */
[-C--:B------:R-:W-:Y:S08]  /*1b40*/  HMMA.16816.F16 R100, R52, R14.reuse, R100 ;  /* 0x0000000e3464723c */ /* 0x080ff00000000864 */
[----:B------:R-:W-:Y:S01]  /*1b50*/  HMMA.16816.F16 R84, R56, R14, R84 ;  /* 0x0000000e3854723c */ /* 0x000fe20000000854 */
[----:B------:R-:W-:-:S04]  /*1b60*/  LEA R15, P3, R5, UR4, 0x1 ;  /* 0x00000004050f7c11 */ /* 0x000fc8000f8608ff */
[----:B------:R-:W-:Y:S02]  /*1b70*/  LEA.HI.X R41, R5, UR5, R6, 0x1, P3 ;  /* 0x0000000505297c11 */ /* 0x000fe400098f0c06 */
[----:B------:R-:W-:Y:S01]  /*1b80*/  LEA.HI.X R5, R8, R51, R9, 0x2, P0 ;  /* 0x0000003308057211 */ /* 0x000fe200000f1409 */
[-C--:B------:R-:W-:Y:S04]  /*1b90*/  HMMA.16816.F16 R70, R52, R12.reuse, R70 ;  /* 0x0000000c3446723c */ /* 0x080fe80000000846 */
[----:B------:R-:W-:Y:S04]  /*1ba0*/  STG.E desc[UR6][R4.64], R82 ;  /* 0x0000005204007986 */ /* 0x000fe8000c101906 */
[----:B------:R-:W-:Y:S01]  /*1bb0*/  HMMA.16816.F16 R74, R56, R12, R74 ;  /* 0x0000000c384a723c */ /* 0x000fe2000000084a */
[----:B------:R-:W-:-:S04]  /*1bc0*/  LEA R13, P2, R11, UR4, 0x1 ;  /* 0x000000040b0d7c11 */ /* 0x000fc8000f8408ff */
[----:B------:R-:W-:Y:S02]  /*1bd0*/  LEA.HI.X R43, R11, UR5, R10, 0x1, P2 ;  /* 0x000000050b2b7c11 */ /* 0x000fe400090f0c0a */
[----:B------:R-:W-:Y:S01]  /*1be0*/  LEA R10, P1, R8, R7, 0x2 ;  /* 0x00000007080a7211 */ /* 0x000fe200078210ff */
[----:B------:R-:W-:Y:S01]  /*1bf0*/  IMAD.WIDE.U32 R6, R0, 0x20, R4 ;  /* 0x0000002000067825 */ /* 0x000fe200078e0004 */
[C---:B------:R-:W-:Y:S01]  /*1c00*/  LEA R12, P0, R8.reuse, R13, 0x2 ;  /* 0x0000000d080c7211 */ /* 0x040fe200078010ff */
[C---:B------:R-:W-:Y:S01]  /*1c10*/  HMMA.16816.F16 R64, R76.reuse, R64, R92 ;  /* 0x000000404c40723c */ /* 0x040fe2000000085c */
[C---:B------:R-:W-:Y:S02]  /*1c20*/  LEA R14, P2, R8.reuse, R15, 0x2 ;  /* 0x0000000f080e7211 */ /* 0x040fe400078410ff */
[----:B------:R-:W-:Y:S01]  /*1c30*/  STG.E desc[UR6][R6.64], R83 ;  /* 0x0000005306007986 */ /* 0x000fe2000c101906 */
[C-C-:B------:R-:W-:Y:S02]  /*1c40*/  LEA.HI.X R11, R8.reuse, R49, R9.reuse, 0x2, P1 ;  /* 0x00000031080b7211 */ /* 0x140fe400008f1409 */
[C-C-:B------:R-:W-:Y:S01]  /*1c50*/  LEA.HI.X R13, R8.reuse, R43, R9.reuse, 0x2, P0 ;  /* 0x0000002b080d7211 */ /* 0x140fe200000f1409 */
[----:B------:R-:W-:Y:S01]  /*1c60*/  STG.E desc[UR6][R4.64+0x10], R80 ;  /* 0x0000105004007986 */ /* 0x000fe2000c101906 */
[----:B------:R-:W-:Y:S01]  /*1c70*/  LEA.HI.X R15, R8, R41, R9, 0x2, P2 ;  /* 0x00000029080f7211 */ /* 0x000fe200010f1409 */
[C---:B------:R-:W-:Y:S01]  /*1c80*/  IMAD.WIDE.U32 R8, R0.reuse, 0x20, R10 ;  /* 0x0000002000087825 */ /* 0x040fe200078e000a */
[----:B------:R-:W-:Y:S01]  /*1c90*/  HMMA.16816.F16 R66, R76, R66, R96 ;  /* 0x000000424c42723c */ /* 0x000fe20000000860 */
[----:B------:R-:W-:Y:S04]  /*1ca0*/  STG.E desc[UR6][R6.64+0x10], R81 ;  /* 0x0000105106007986 */ /* 0x000fe8000c101906 */
[----:B------:R-:W-:Y:S03]  /*1cb0*/  STG.E desc[UR6][R4.64+0x20], R34 ;  /* 0x0000202204007986 */ /* 0x000fe6000c101906 */
[C---:B------:R-:W-:Y:S01]  /*1cc0*/  HMMA.16816.F16 R2, R52.reuse, R36, R2 ;  /* 0x000000243402723c */ /* 0x040fe20000000802 */
[----:B------:R-:W-:Y:S04]  /*1cd0*/  STG.E desc[UR6][R6.64+0x20], R35 ;  /* 0x0000202306007986 */ /* 0x000fe8000c101906 */
[----:B------:R-:W-:Y:S03]  /*1ce0*/  STG.E desc[UR6][R4.64+0x30], R32 ;  /* 0x0000302004007986 */ /* 0x000fe6000c101906 */
        /* <DEDUP_REMOVED lines=8> */
[----:B------:R-:W-:Y:S04]  /*1d70*/  STG.E desc[UR6][R4.64+0x60], R26 ;  /* 0x0000601a04007986 */ /* 0x000fe8000c101906 */
[----:B------:R-:W-:Y:S04]  /*1d80*/  STG.E desc[UR6][R6.64+0x60], R27 ;  /* 0x0000601b06007986 */ /* 0x000fe8000c101906 */
[----:B------:R1:W-:Y:S04]  /*1d90*/  STG.E desc[UR6][R4.64+0x70], R24 ;  /* 0x0000701804007986 */ /* 0x0003e8000c101906 */
[----:B------:R2:W-:Y:S04]  /*1da0*/  STG.E desc[UR6][R6.64+0x70], R25 ;  /* 0x0000701906007986 */ /* 0x0005e8000c101906 */
[----:B------:R-:W-:Y:S04]  /*1db0*/  STG.E desc[UR6][R10.64], R46 ;  /* 0x0000002e0a007986 */ /* 0x000fe8000c101906 */
[----:B------:R-:W-:Y:S01]  /*1dc0*/  STG.E desc[UR6][R8.64], R47 ;  /* 0x0000002f08007986 */ /* 0x000fe2000c101906 */
[----:B-1----:R-:W-:-:S03]  /*1dd0*/  IMAD.WIDE.U32 R4, R0, 0x20, R12 ;  /* 0x0000002000047825 */ /* 0x002fc600078e000c */
[----:B------:R-:W-:Y:S01]  /*1de0*/  STG.E desc[UR6][R10.64+0x10], R44 ;  /* 0x0000102c0a007986 */ /* 0x000fe2000c101906 */
[----:B--2---:R-:W-:-:S03]  /*1df0*/  IMAD.WIDE.U32 R6, R0, 0x20, R14 ;  /* 0x0000002000067825 */ /* 0x004fc600078e000e */
[----:B------:R-:W-:Y:S04]  /*1e00*/  STG.E desc[UR6][R8.64+0x10], R45 ;  /* 0x0000102d08007986 */ /* 0x000fe8000c101906 */
        /* <DEDUP_REMOVED lines=43> */
[----:B------:R-:W-:Y:S01]  /*20c0*/  STG.E desc[UR6][R6.64+0x70], R67 ;  /* 0x0000704306007986 */ /* 0x000fe2000c101906 */
[----:B------:R-:W-:Y:S05]  /*20d0*/  EXIT ;  /* 0x000000000000794d */ /* 0x000fea0003800000 */
.L_x_2:
[----:B------:R-:W-:-:S00]  /*20e0*/  BRA `(.L_x_2) ;  /* 0xfffffffc00fc7947 */ /* 0x000fc0000383ffff */
[----:B------:R-:W-:-:S00]  /*20f0*/  NOP ;  /* 0x0000000000007918 */ /* 0x000fc00000000000 */
        /* <DEDUP_REMOVED lines=8> */
.L_x_3:


//--------------------- .nv.shared._ZN43_GLOBAL__N__70729941_4_k_cu_09e21c5b_25293310gemm_tcoreILj128ELj256ELj32ELj0EEEvP6__halfS2_jjjS2_ --------------------------
	.section	.nv.shared._ZN43_GLOBAL__N__70729941_4_k_cu_09e21c5b_25293310gemm_tcoreILj128ELj256ELj32ELj0EEEvP6__halfS2_jjjS2_,"aw",@nobits
	.sectionflags	@""
	.align	16
	.zero		1024


//--------------------- .nv.shared.reserved.0     --------------------------
	.section	.nv.shared.reserved.0,"aw",@nobits
	.weak		__nv_reservedSMEM_offset_0_alias
	.size		__nv_reservedSMEM_offset_0_alias, 0, 64
	.other		__nv_reservedSMEM_offset_0_alias,@"STO_CUDA_RESERVED_SHARED STV_DEFAULT"
__nv_reservedSMEM_offset_0_alias:
	.zero		0
	.zero		64


//--------------------- .nv.constant0._ZN43_GLOBAL__N__70729941_4_k_cu_09e21c5b_25293310gemm_tcoreILj128ELj256ELj32ELj0EEEvP6__halfS2_jjjS2_ --------------------------
	.section	.nv.constant0._ZN43_GLOBAL__N__70729941_4_k_cu_09e21c5b_25293310gemm_tcoreILj128ELj256ELj32ELj0EEEvP6__halfS2_jjjS2_,"a",@progbits
	.sectionflags	@""
	.align	4
.nv.constant0._ZN43_GLOBAL__N__70729941_4_k_cu_09e21c5b_25293310gemm_tcoreILj128ELj256ELj32ELj0EEEvP6__halfS2_jjjS2_:
	.zero		936


//--------------------- SYMBOLS --------------------------

	.type		.nv.reservedSmem.offset0,@object
	.size		.nv.reservedSmem.offset0,0x4
	.type		.nv.reservedSmem.cap,@object
	.size		.nv.reservedSmem.cap,0x4
